	.target	sm_100a

	.elftype	@"ET_EXEC"


//--------------------- .note.nv.tkinfo           --------------------------
	.section	.note.nv.tkinfo,"",@"SHT_NOTE"
	.sectionflags	@"SHF_NOTE_NV_TKINFO"
	.tkinfo
        /*0018*/ 	.word	0x00000002
        /*0030*/ 	.string	""
        /*0030*/ 	.string	"ptxas"
        /*0030*/ 	.string	"Cuda compilation tools, release 13.0, V13.0.88"
        /*0030*/ 	.string	"Build cuda_13.0.r13.0/compiler.36424714_0"
        /*0030*/ 	.string	"-arch sm_100a -m 64 "



//--------------------- .note.nv.cuinfo           --------------------------
	.section	.note.nv.cuinfo,"",@"SHT_NOTE"
	.sectionflags	@"SHF_NOTE_NV_CUINFO"
        /*0018*/ 	.short	0x0002
        /*001a*/ 	.short	0x0064
        /*001c*/ 	.short	0x0082
	.zero		2


//--------------------- .nv.info                  --------------------------
	.section	.nv.info,"",@"SHT_CUDA_INFO"
	.align	4


	//----- nvinfo : EIATTR_REGCOUNT
	.align		4
        /*0000*/ 	.byte	0x04, 0x2f
        /*0002*/ 	.short	(.L_16 - .L_15)
	.align		4
.L_15:
        /*0004*/ 	.word	index@(_ZN7cutlass13device_kernelINS_4gemm6kernel13GemmUniversalIN4cute5tupleIJiiiiEEENS1_10collective13CollectiveMmaINS1_35MainloopSm100TmaUmmaWarpSpecializedILi5ELi2ELi4ENS5_IJNS4_1CILi2EEENSA_ILi1EEESC_EEEEENS5_IJNSA_ILi64EEENSA_ILi240EEENSA_ILi128EEEEEEaNS5_IJlSC_lEEEaSJ_NS4_8TiledMMAINS4_8MMA_AtomIJNS4_15SM100_MMA_S8_SSIaaiLi64ELi240ELNS4_4UMMA5MajorE0ELSO_0ELNSN_8SaturateE0EEEEEENS4_6LayoutINS5_IJSC_SC_SC_EEENS5_IJNSA_ILi0EEESU_SU_EEEEENS5_IJNS4_10UnderscoreESX_SX_EEEEENS4_13SM90_TMA_LOADENS4_14ComposedLayoutINS4_7SwizzleILi3ELi4ELi3EEENS4_18smem_ptr_flag_bitsILi8EEENSS_INS5_IJNSA_ILi8EEESH_EEENS5_IJSH_SC_EEEEEEEvNS4_8identityENS4_23SM90_TMA_LOAD_MULTICASTES1A_vS1B_EENS_8epilogue10collective18CollectiveEpilogueINS1E_23Sm100TmaWarpSpecializedILi1ELi1ELi120ELb0ELb0EEEJSI_NS5_IJNSS_ISF_SC_EENSS_ISG_SC_EEEEEaSJ_aSJ_NS1E_6fusion15FusionCallbacksIS1I_NS1M_17LinearCombinationIaiaiLNS_15FloatRoundStyleE2EEESI_S1L_JEEENS4_5SM1004TMEM4LOAD25SM100_TMEM_LOAD_16dp32b8xES10_NS11_INS12_ILi0ELi4ELi3EEES15_NSS_INS5_IJS16_NSA_ILi16EEEEEENS5_IJS1X_SC_EEEEEEENS4_39AutoVectorizingCopyWithAssumedAlignmentILi128EEENS4_14SM90_TMA_STOREES21_S23_S23_EEEvvEEEEvNT_6ParamsE)
        /*0008*/ 	.word	0x000000ff


	//----- nvinfo : EIATTR_FRAME_SIZE
	.align		4
.L_16:
        /*000c*/ 	.byte	0x04, 0x11
        /*000e*/ 	.short	(.L_18 - .L_17)
	.align		4
.L_17:
        /*0010*/ 	.word	index@($__internal_2_$__cuda_sm10x_tcgen05_guardrail_trap_unallocated_columns_being_dealloced)
        /*0014*/ 	.word	0x00000038


	//----- nvinfo : EIATTR_FRAME_SIZE
	.align		4
.L_18:
        /*0018*/ 	.byte	0x04, 0x11
        /*001a*/ 	.short	(.L_20 - .L_19)
	.align		4
.L_19:
        /*001c*/ 	.word	index@($__internal_1_$__cuda_sm10x_tcgen05_guardrail_trap_phase_invalid_during_alloc)
        /*0020*/ 	.word	0x00000038


	//----- nvinfo : EIATTR_FRAME_SIZE
	.align		4
.L_20:
        /*0024*/ 	.byte	0x04, 0x11
        /*0026*/ 	.short	(.L_22 - .L_21)
	.align		4
.L_21:
        /*0028*/ 	.word	index@($__internal_0_$__cuda_sm10x_tcgen05_guardrail_trap_col_being_dealloced_not_returned_by_alloc)
        /*002c*/ 	.word	0x00000038


	//----- nvinfo : EIATTR_FRAME_SIZE
	.align		4
.L_22:
        /*0030*/ 	.byte	0x04, 0x11
        /*0032*/ 	.short	(.L_24 - .L_23)
	.align		4
.L_23:
        /*0034*/ 	.word	index@(_ZN7cutlass13device_kernelINS_4gemm6kernel13GemmUniversalIN4cute5tupleIJiiiiEEENS1_10collective13CollectiveMmaINS1_35MainloopSm100TmaUmmaWarpSpecializedILi5ELi2ELi4ENS5_IJNS4_1CILi2EEENSA_ILi1EEESC_EEEEENS5_IJNSA_ILi64EEENSA_ILi240EEENSA_ILi128EEEEEEaNS5_IJlSC_lEEEaSJ_NS4_8TiledMMAINS4_8MMA_AtomIJNS4_15SM100_MMA_S8_SSIaaiLi64ELi240ELNS4_4UMMA5MajorE0ELSO_0ELNSN_8SaturateE0EEEEEENS4_6LayoutINS5_IJSC_SC_SC_EEENS5_IJNSA_ILi0EEESU_SU_EEEEENS5_IJNS4_10UnderscoreESX_SX_EEEEENS4_13SM90_TMA_LOADENS4_14ComposedLayoutINS4_7SwizzleILi3ELi4ELi3EEENS4_18smem_ptr_flag_bitsILi8EEENSS_INS5_IJNSA_ILi8EEESH_EEENS5_IJSH_SC_EEEEEEEvNS4_8identityENS4_23SM90_TMA_LOAD_MULTICASTES1A_vS1B_EENS_8epilogue10collective18CollectiveEpilogueINS1E_23Sm100TmaWarpSpecializedILi1ELi1ELi120ELb0ELb0EEEJSI_NS5_IJNSS_ISF_SC_EENSS_ISG_SC_EEEEEaSJ_aSJ_NS1E_6fusion15FusionCallbacksIS1I_NS1M_17LinearCombinationIaiaiLNS_15FloatRoundStyleE2EEESI_S1L_JEEENS4_5SM1004TMEM4LOAD25SM100_TMEM_LOAD_16dp32b8xES10_NS11_INS12_ILi0ELi4ELi3EEES15_NSS_INS5_IJS16_NSA_ILi16EEEEEENS5_IJS1X_SC_EEEEEEENS4_39AutoVectorizingCopyWithAssumedAlignmentILi128EEENS4_14SM90_TMA_STOREES21_S23_S23_EEEvvEEEEvNT_6ParamsE)
        /*0038*/ 	.word	0x00000038


	//----- nvinfo : EIATTR_MIN_STACK_SIZE
	.align		4
.L_24:
        /*003c*/ 	.byte	0x04, 0x12
        /*003e*/ 	.short	(.L_26 - .L_25)
	.align		4
.L_25:
        /*0040*/ 	.word	index@(_ZN7cutlass13device_kernelINS_4gemm6kernel13GemmUniversalIN4cute5tupleIJiiiiEEENS1_10collective13CollectiveMmaINS1_35MainloopSm100TmaUmmaWarpSpecializedILi5ELi2ELi4ENS5_IJNS4_1CILi2EEENSA_ILi1EEESC_EEEEENS5_IJNSA_ILi64EEENSA_ILi240EEENSA_ILi128EEEEEEaNS5_IJlSC_lEEEaSJ_NS4_8TiledMMAINS4_8MMA_AtomIJNS4_15SM100_MMA_S8_SSIaaiLi64ELi240ELNS4_4UMMA5MajorE0ELSO_0ELNSN_8SaturateE0EEEEEENS4_6LayoutINS5_IJSC_SC_SC_EEENS5_IJNSA_ILi0EEESU_SU_EEEEENS5_IJNS4_10UnderscoreESX_SX_EEEEENS4_13SM90_TMA_LOADENS4_14ComposedLayoutINS4_7SwizzleILi3ELi4ELi3EEENS4_18smem_ptr_flag_bitsILi8EEENSS_INS5_IJNSA_ILi8EEESH_EEENS5_IJSH_SC_EEEEEEEvNS4_8identityENS4_23SM90_TMA_LOAD_MULTICASTES1A_vS1B_EENS_8epilogue10collective18CollectiveEpilogueINS1E_23Sm100TmaWarpSpecializedILi1ELi1ELi120ELb0ELb0EEEJSI_NS5_IJNSS_ISF_SC_EENSS_ISG_SC_EEEEEaSJ_aSJ_NS1E_6fusion15FusionCallbacksIS1I_NS1M_17LinearCombinationIaiaiLNS_15FloatRoundStyleE2EEESI_S1L_JEEENS4_5SM1004TMEM4LOAD25SM100_TMEM_LOAD_16dp32b8xES10_NS11_INS12_ILi0ELi4ELi3EEES15_NSS_INS5_IJS16_NSA_ILi16EEEEEENS5_IJS1X_SC_EEEEEEENS4_39AutoVectorizingCopyWithAssumedAlignmentILi128EEENS4_14SM90_TMA_STOREES21_S23_S23_EEEvvEEEEvNT_6ParamsE)
        /*0044*/ 	.word	0x00000038
.L_26:


//--------------------- .nv.compat                --------------------------
	.section	.nv.compat,"",@"SHT_CUDA_COMPAT_INFO"
	.align	4
        /*0000*/ 	.byte	0x02, 0x09, 0x01, 0x00, 0x02, 0x02, 0x03, 0x00, 0x02, 0x05, 0x06, 0x00, 0x03, 0x07, 0x01, 0x01
        /*0010*/ 	.byte	0x02, 0x03, 0x01, 0x00, 0x02, 0x06, 0x01, 0x00, 0x04, 0x0b, 0x08, 0x00, 0x01, 0x00, 0x00, 0x00
        /*0020*/ 	.byte	0x00, 0x00, 0x00, 0x00


//--------------------- .nv.info._ZN7cutlass13device_kernelINS_4gemm6kernel13GemmUniversalIN4cute5tupleIJiiiiEEENS1_10collective13CollectiveMmaINS1_35MainloopSm100TmaUmmaWarpSpecializedILi5ELi2ELi4ENS5_IJNS4_1CILi2EEENSA_ILi1EEESC_EEEEENS5_IJNSA_ILi64EEENSA_ILi240EEENSA_ILi128EEEEEEaNS5_IJlSC_lEEEaSJ_NS4_8TiledMMAINS4_8MMA_AtomIJNS4_15SM100_MMA_S8_SSIaaiLi64ELi240ELNS4_4UMMA5MajorE0ELSO_0ELNSN_8SaturateE0EEEEEENS4_6LayoutINS5_IJSC_SC_SC_EEENS5_IJNSA_ILi0EEESU_SU_EEEEENS5_IJNS4_10UnderscoreESX_SX_EEEEENS4_13SM90_TMA_LOADENS4_14ComposedLayoutINS4_7SwizzleILi3ELi4ELi3EEENS4_18smem_ptr_flag_bitsILi8EEENSS_INS5_IJNSA_ILi8EEESH_EEENS5_IJSH_SC_EEEEEEEvNS4_8identityENS4_23SM90_TMA_LOAD_MULTICASTES1A_vS1B_EENS_8epilogue10collective18CollectiveEpilogueINS1E_23Sm100TmaWarpSpecializedILi1ELi1ELi120ELb0ELb0EEEJSI_NS5_IJNSS_ISF_SC_EENSS_ISG_SC_EEEEEaSJ_aSJ_NS1E_6fusion15FusionCallbacksIS1I_NS1M_17LinearCombinationIaiaiLNS_15FloatRoundStyleE2EEESI_S1L_JEEENS4_5SM1004TMEM4LOAD25SM100_TMEM_LOAD_16dp32b8xES10_NS11_INS12_ILi0ELi4ELi3EEES15_NSS_INS5_IJS16_NSA_ILi16EEEEEENS5_IJS1X_SC_EEEEEEENS4_39AutoVectorizingCopyWithAssumedAlignmentILi128EEENS4_14SM90_TMA_STOREES21_S23_S23_EEEvvEEEEvNT_6ParamsE --------------------------
	.section	.nv.info._ZN7cutlass13device_kernelINS_4gemm6kernel13GemmUniversalIN4cute5tupleIJiiiiEEENS1_10collective13CollectiveMmaINS1_35MainloopSm100TmaUmmaWarpSpecializedILi5ELi2ELi4ENS5_IJNS4_1CILi2EEENSA_ILi1EEESC_EEEEENS5_IJNSA_ILi64EEENSA_ILi240EEENSA_ILi128EEEEEEaNS5_IJlSC_lEEEaSJ_NS4_8TiledMMAINS4_8MMA_AtomIJNS4_15SM100_MMA_S8_SSIaaiLi64ELi240ELNS4_4UMMA5MajorE0ELSO_0ELNSN_8SaturateE0EEEEEENS4_6LayoutINS5_IJSC_SC_SC_EEENS5_IJNSA_ILi0EEESU_SU_EEEEENS5_IJNS4_10UnderscoreESX_SX_EEEEENS4_13SM90_TMA_LOADENS4_14ComposedLayoutINS4_7SwizzleILi3ELi4ELi3EEENS4_18smem_ptr_flag_bitsILi8EEENSS_INS5_IJNSA_ILi8EEESH_EEENS5_IJSH_SC_EEEEEEEvNS4_8identityENS4_23SM90_TMA_LOAD_MULTICASTES1A_vS1B_EENS_8epilogue10collective18CollectiveEpilogueINS1E_23Sm100TmaWarpSpecializedILi1ELi1ELi120ELb0ELb0EEEJSI_NS5_IJNSS_ISF_SC_EENSS_ISG_SC_EEEEEaSJ_aSJ_NS1E_6fusion15FusionCallbacksIS1I_NS1M_17LinearCombinationIaiaiLNS_15FloatRoundStyleE2EEESI_S1L_JEEENS4_5SM1004TMEM4LOAD25SM100_TMEM_LOAD_16dp32b8xES10_NS11_INS12_ILi0ELi4ELi3EEES15_NSS_INS5_IJS16_NSA_ILi16EEEEEENS5_IJS1X_SC_EEEEEEENS4_39AutoVectorizingCopyWithAssumedAlignmentILi128EEENS4_14SM90_TMA_STOREES21_S23_S23_EEEvvEEEEvNT_6ParamsE,"",@"SHT_CUDA_INFO"
	.sectionflags	@""
	.align	4


	//----- nvinfo : EIATTR_CUDA_API_VERSION
	.align		4
        /*0000*/ 	.byte	0x04, 0x37
        /*0002*/ 	.short	(.L_28 - .L_27)
.L_27:
        /*0004*/ 	.word	0x00000082


	//----- nvinfo : EIATTR_KPARAM_INFO
	.align		4
.L_28:
        /*0008*/ 	.byte	0x04, 0x17
        /*000a*/ 	.short	(.L_30 - .L_29)
.L_29:
        /*000c*/ 	.word	0x00000000
        /*0010*/ 	.short	0x0000
        /*0012*/ 	.short	0x0000
        /*0014*/ 	.byte	0x00, 0xf0, 0x01, 0x20


	//----- nvinfo : EIATTR_AT_ENTRY_FRAGMENTS
	.align		4
.L_30:
        /*0018*/ 	.byte	0x04, 0x4f
        /*001a*/ 	.short	(.L_32 - .L_31)


	//   ....[0]....
.L_31:
        /*001c*/ 	.word	0x00000006


	//----- nvinfo : EIATTR_RESERVED_SMEM_USED
	.align		4
.L_32:
        /*0020*/ 	.byte	0x01, 0x41
	.zero		2


	//----- nvinfo : EIATTR_SPARSE_MMA_MASK
	.align		4
        /*0024*/ 	.byte	0x03, 0x50
        /*0026*/ 	.short	0x0000


	//----- nvinfo : EIATTR_TCGEN05_1CTA_USED
	.align		4
        /*0028*/ 	.byte	0x01, 0x51
	.zero		2


	//----- nvinfo : EIATTR_MAXREG_COUNT
	.align		4
        /*002c*/ 	.byte	0x03, 0x1b
        /*002e*/ 	.short	0x00ff


	//----- nvinfo : EIATTR_NUM_BARRIERS
	.align		4
        /*0030*/ 	.byte	0x02, 0x4c
        /*0032*/ 	.byte	0x07
	.zero		1


	//----- nvinfo : EIATTR_EXTERNS
	.align		4
        /*0034*/ 	.byte	0x04, 0x0f
        /*0036*/ 	.short	(.L_34 - .L_33)


	//   ....[0]....
	.align		4
.L_33:
        /*0038*/ 	.word	index@(__assertfail)


	//----- nvinfo : EIATTR_ANNOTATIONS
	.align		4
.L_34:
        /*003c*/ 	.byte	0x04, 0x55
        /*003e*/ 	.short	(.L_36 - .L_35)


	//   ....[0]....
.L_35:
        /*0040*/ 	.word	0x00000001
        /*0044*/ 	.byte	0x70, 0x04, 0x00, 0x00, 0x01, 0x00, 0x00, 0x00, 0x10, 0x10, 0x00, 0x00, 0x01, 0x00, 0x00, 0x00
        /* <DEDUP_REMOVED lines=13> */
        /*0124*/ 	.byte	0x50, 0x61, 0x00, 0x00, 0x01, 0x00, 0x00, 0x00, 0xd0, 0xa3, 0x00, 0x00


	//----- nvinfo : EIATTR_MERCURY_ISA_VERSION
	.align		4
.L_36:
        /*0130*/ 	.byte	0x03, 0x5f
        /*0132*/ 	.short	0x0101


	//----- nvinfo : EIATTR_INT_WARP_WIDE_INSTR_OFFSETS
	.align		4
        /*0134*/ 	.byte	0x04, 0x31
        /*0136*/ 	.short	(.L_38 - .L_37)


	//   ....[0]....
.L_37:
        /*0138*/ 	.word	0x00003da0


	//   ....[1]....
        /*013c*/ 	.word	0x00003dd0


	//   ....[2]....
        /*0140*/ 	.word	0x00003df0


	//   ....[3]....
        /*0144*/ 	.word	0x00004a10


	//   ....[4]....
        /*0148*/ 	.word	0x00004aa0


	//   ....[5]....
        /*014c*/ 	.word	0x00004b00


	//   ....[6]....
        /*0150*/ 	.word	0x00004b60


	//   ....[7]....
        /*0154*/ 	.word	0x00004bc0


	//   ....[8]....
        /*0158*/ 	.word	0x00004bf0


	//   ....[9]....
        /*015c*/ 	.word	0x00004c60


	//   ....[10]....
        /*0160*/ 	.word	0x00004ca0


	//   ....[11]....
        /*0164*/ 	.word	0x00004cc0


	//   ....[12]....
        /*0168*/ 	.word	0x00004d20


	//   ....[13]....
        /*016c*/ 	.word	0x00004d60


	//   ....[14]....
        /*0170*/ 	.word	0x00004d80


	//   ....[15]....
        /*0174*/ 	.word	0x00004de0


	//   ....[16]....
        /*0178*/ 	.word	0x00004e20


	//   ....[17]....
        /*017c*/ 	.word	0x00004e90


	//   ....[18]....
        /*0180*/ 	.word	0x00004eb0


	//----- nvinfo : EIATTR_COOP_GROUP_MASK_REGIDS
	.align		4
.L_38:
        /*0184*/ 	.byte	0x04, 0x29
        /*0186*/ 	.short	(.L_40 - .L_39)


	//   ....[0]....
.L_39:
        /*0188*/ 	.word	0xffffffff


	//   ....[1]....
        /*018c*/ 	.word	0xffffffff


	//   ....[2]....
        /*0190*/ 	.word	0xffffffff


	//   ....[3]....
        /*0194*/ 	.word	0xffffffff


	//   ....[4]....
        /*0198*/ 	.word	0xffffffff


	//   ....[5]....
        /*019c*/ 	.word	0xffffffff


	//   ....[6]....
        /*01a0*/ 	.word	0xffffffff


	//   ....[7]....
        /*01a4*/ 	.word	0xffffffff


	//   ....[8]....
        /*01a8*/ 	.word	0xffffffff


	//   ....[9]....
        /*01ac*/ 	.word	0xffffffff


	//   ....[10]....
        /*01b0*/ 	.word	0xffffffff


	//   ....[11]....
        /*01b4*/ 	.word	0xffffffff


	//   ....[12]....
        /*01b8*/ 	.word	0xffffffff


	//   ....[13]....
        /*01bc*/ 	.word	0xffffffff


	//----- nvinfo : EIATTR_COOP_GROUP_INSTR_OFFSETS
	.align		4
.L_40:
        /*01c0*/ 	.byte	0x04, 0x28
        /*01c2*/ 	.short	(.L_42 - .L_41)


	//   ....[0]....
.L_41:
        /*01c4*/ 	.word	0x00000090


	//   ....[1]....
        /*01c8*/ 	.word	0x00000500


	//   ....[2]....
        /*01cc*/ 	.word	0x000006c0


	//   ....[3]....
        /*01d0*/ 	.word	0x00000800


	//   ....[4]....
        /*01d4*/ 	.word	0x00000900


	//   ....[5]....
        /*01d8*/ 	.word	0x00000a70


	//   ....[6]....
        /*01dc*/ 	.word	0x00000c10


	//   ....[7]....
        /*01e0*/ 	.word	0x00000dc0


	//   ....[8]....
        /*01e4*/ 	.word	0x00002010


	//   ....[9]....
        /*01e8*/ 	.word	0x00002f90


	//   ....[10]....
        /*01ec*/ 	.word	0x000031a0


	//   ....[11]....
        /*01f0*/ 	.word	0x000031d0


	//   ....[12]....
        /*01f4*/ 	.word	0x00003c80


	//   ....[13]....
        /*01f8*/ 	.word	0x00003eb0


	//----- nvinfo : EIATTR_VRC_CTA_INIT_COUNT
	.align		4
.L_42:
        /*01fc*/ 	.byte	0x02, 0x4a
        /*01fe*/ 	.byte	0x80
	.zero		1


	//----- nvinfo : EIATTR_SYSCALL_OFFSETS
	.align		4
        /*0200*/ 	.byte	0x04, 0x46
        /*0202*/ 	.short	(.L_44 - .L_43)


	//   ....[0]....
.L_43:
        /*0204*/ 	.word	0x00006730


	//   ....[1]....
        /*0208*/ 	.word	0x000068b0


	//   ....[2]....
        /*020c*/ 	.word	0x00006a30


	//   ....[3]....
        /*0210*/ 	.word	0x00006bb0


	//   ....[4]....
        /*0214*/ 	.word	0x00006d30


	//   ....[5]....
        /*0218*/ 	.word	0x00006eb0


	//   ....[6]....
        /*021c*/ 	.word	0x00007030


	//   ....[7]....
        /*0220*/ 	.word	0x000071b0


	//   ....[8]....
        /*0224*/ 	.word	0x00007330


	//   ....[9]....
        /*0228*/ 	.word	0x000074b0


	//   ....[10]....
        /*022c*/ 	.word	0x00007630


	//   ....[11]....
        /*0230*/ 	.word	0x000077b0


	//   ....[12]....
        /*0234*/ 	.word	0x00007930


	//   ....[13]....
        /*0238*/ 	.word	0x00007ab0


	//   ....[14]....
        /*023c*/ 	.word	0x00007c30


	//----- nvinfo : EIATTR_MBARRIER_INSTR_OFFSETS
	.align		4
.L_44:
        /*0240*/ 	.byte	0x04, 0x39
        /*0242*/ 	.short	(.L_46 - .L_45)


	//   ....[0]....
.L_45:
        /*0244*/ 	.word	0x00000610
        /*0248*/ 	.word	0x000000ff
        /*024c*/ 	.word	0x00000000
        /*0250*/ 	.short	0x0100
        /*0252*/ 	.byte	0x04
	.zero		1


	//   ....[1]....
        /*0254*/ 	.word	0x00000620
        /*0258*/ 	.word	0x000000ff
        /*025c*/ 	.word	0x00000028
        /*0260*/ 	.short	0x0100
        /*0262*/ 	.byte	0x04
	.zero		1


	//   ....[2]....
        /*0264*/ 	.word	0x00000630
        /*0268*/ 	.word	0x000000ff
        /*026c*/ 	.word	0x00000008
        /*0270*/ 	.short	0x0100
        /*0272*/ 	.byte	0x04
	.zero		1


	//   ....[3]....
        /*0274*/ 	.word	0x00000640
        /*0278*/ 	.word	0x000000ff
        /*027c*/ 	.word	0x00000030
        /*0280*/ 	.short	0x0100
        /*0282*/ 	.byte	0x04
	.zero		1


	//   ....[4]....
        /*0284*/ 	.word	0x00000650
        /*0288*/ 	.word	0x000000ff
        /*028c*/ 	.word	0x00000010
        /*0290*/ 	.short	0x0100
        /*0292*/ 	.byte	0x04
	.zero		1


	//   ....[5]....
        /*0294*/ 	.word	0x00000660
        /*0298*/ 	.word	0x000000ff
        /*029c*/ 	.word	0x00000038
        /*02a0*/ 	.short	0x0100
        /*02a2*/ 	.byte	0x04
	.zero		1


	//   ....[6]....
        /*02a4*/ 	.word	0x00000670
        /*02a8*/ 	.word	0x000000ff
        /*02ac*/ 	.word	0x00000018
        /*02b0*/ 	.short	0x0100
        /*02b2*/ 	.byte	0x04
	.zero		1


	//   ....[7]....
        /*02b4*/ 	.word	0x00000680
        /*02b8*/ 	.word	0x000000ff
        /*02bc*/ 	.word	0x00000040
        /*02c0*/ 	.short	0x0100
        /*02c2*/ 	.byte	0x04
	.zero		1


	//   ....[8]....
        /*02c4*/ 	.word	0x00000690
        /*02c8*/ 	.word	0x000000ff
        /*02cc*/ 	.word	0x00000020
        /*02d0*/ 	.short	0x0100
        /*02d2*/ 	.byte	0x04
	.zero		1


	//   ....[9]....
        /*02d4*/ 	.word	0x000006a0
        /*02d8*/ 	.word	0x000000ff
        /*02dc*/ 	.word	0x00000048
        /*02e0*/ 	.short	0x0100
        /*02e2*/ 	.byte	0x04
	.zero		1


	//   ....[10]....
        /*02e4*/ 	.word	0x000007d0
        /*02e8*/ 	.word	0x000000ff
        /*02ec*/ 	.word	0x00000050
        /*02f0*/ 	.short	0x0100
        /*02f2*/ 	.byte	0x04
	.zero		1


	//   ....[11]....
        /*02f4*/ 	.word	0x000007e0
        /*02f8*/ 	.word	0x000000ff
        /*02fc*/ 	.word	0x00000058
        /*0300*/ 	.short	0x0100
        /*0302*/ 	.byte	0x04
	.zero		1


	//   ....[12]....
        /*0304*/ 	.word	0x000008d0
        /*0308*/ 	.word	0x000000ff
        /*030c*/ 	.word	0x00000060
        /*0310*/ 	.short	0x0100
        /*0312*/ 	.byte	0x04
	.zero		1


	//   ....[13]....
        /*0314*/ 	.word	0x000008e0
        /*0318*/ 	.word	0x000000ff
        /*031c*/ 	.word	0x00000068
        /*0320*/ 	.short	0x0100
        /*0322*/ 	.byte	0x04
	.zero		1


	//   ....[14]....
        /*0324*/ 	.word	0x00000a20
        /*0328*/ 	.word	0x000000ff
        /*032c*/ 	.word	0x00000070
        /*0330*/ 	.short	0x0100
        /*0332*/ 	.byte	0x04
	.zero		1


	//   ....[15]....
        /*0334*/ 	.word	0x00000a30
        /*0338*/ 	.word	0x000000ff
        /*033c*/ 	.word	0x00000080
        /*0340*/ 	.short	0x0100
        /*0342*/ 	.byte	0x04
	.zero		1


	//   ....[16]....
        /*0344*/ 	.word	0x00000a40
        /*0348*/ 	.word	0x000000ff
        /*034c*/ 	.word	0x00000078
        /*0350*/ 	.short	0x0100
        /*0352*/ 	.byte	0x04
	.zero		1


	//   ....[17]....
        /*0354*/ 	.word	0x00000a50
        /*0358*/ 	.word	0x000000ff
        /*035c*/ 	.word	0x00000088
        /*0360*/ 	.short	0x0100
        /*0362*/ 	.byte	0x04
	.zero		1


	//   ....[18]....
        /*0364*/ 	.word	0x00000b80
        /*0368*/ 	.word	0x000000ff
        /*036c*/ 	.word	0x00000090
        /*0370*/ 	.short	0x0100
        /*0372*/ 	.byte	0x04
	.zero		1


	//   ....[19]....
        /*0374*/ 	.word	0x00000b90
        /*0378*/ 	.word	0x000000ff
        /*037c*/ 	.word	0x000000b0
        /*0380*/ 	.short	0x0100
        /*0382*/ 	.byte	0x04
	.zero		1


	//   ....[20]....
        /*0384*/ 	.word	0x00000ba0
        /*0388*/ 	.word	0x000000ff
        /*038c*/ 	.word	0x00000098
        /*0390*/ 	.short	0x0100
        /*0392*/ 	.byte	0x04
	.zero		1


	//   ....[21]....
        /*0394*/ 	.word	0x00000bb0
        /*0398*/ 	.word	0x000000ff
        /*039c*/ 	.word	0x000000b8
        /*03a0*/ 	.short	0x0100
        /*03a2*/ 	.byte	0x04
	.zero		1


	//   ....[22]....
        /*03a4*/ 	.word	0x00000bc0
        /*03a8*/ 	.word	0x000000ff
        /*03ac*/ 	.word	0x000000a0
        /*03b0*/ 	.short	0x0100
        /*03b2*/ 	.byte	0x04
	.zero		1


	//   ....[23]....
        /*03b4*/ 	.word	0x00000bd0
        /*03b8*/ 	.word	0x000000ff
        /*03bc*/ 	.word	0x000000c0
        /*03c0*/ 	.short	0x0100
        /*03c2*/ 	.byte	0x04
	.zero		1


	//   ....[24]....
        /*03c4*/ 	.word	0x00000be0
        /*03c8*/ 	.word	0x000000ff
        /*03cc*/ 	.word	0x000000a8
        /*03d0*/ 	.short	0x0100
        /*03d2*/ 	.byte	0x04
	.zero		1


	//   ....[25]....
        /*03d4*/ 	.word	0x00000bf0
        /*03d8*/ 	.word	0x000000ff
        /*03dc*/ 	.word	0x000000c8
        /*03e0*/ 	.short	0x0100
        /*03e2*/ 	.byte	0x04
	.zero		1


	//   ....[26]....
        /*03e4*/ 	.word	0x00000ce0
        /*03e8*/ 	.word	0x000000ff
        /*03ec*/ 	.word	0x000000d0
        /*03f0*/ 	.short	0x0100
        /*03f2*/ 	.byte	0x04
	.zero		1


	//   ....[27]....
        /*03f4*/ 	.word	0x00000cf0
        /*03f8*/ 	.word	0x000000ff
        /*03fc*/ 	.word	0x000000e0
        /*0400*/ 	.short	0x0100
        /*0402*/ 	.byte	0x04
	.zero		1


	//   ....[28]....
        /*0404*/ 	.word	0x00000d00
        /*0408*/ 	.word	0x000000ff
        /*040c*/ 	.word	0x000000d8
        /*0410*/ 	.short	0x0100
        /*0412*/ 	.byte	0x04
	.zero		1


	//   ....[29]....
        /*0414*/ 	.word	0x00000d10
        /*0418*/ 	.word	0x000000ff
        /*041c*/ 	.word	0x000000e8
        /*0420*/ 	.short	0x0100
        /*0422*/ 	.byte	0x04
	.zero		1


	//   ....[30]....
        /*0424*/ 	.word	0x00001890
        /*0428*/ 	.word	0x00000002
        /*042c*/ 	.word	0x000000e0
        /*0430*/ 	.short	0x010a
        /*0432*/ 	.byte	0xff
	.zero		1


	//   ....[31]....
        /*0434*/ 	.word	0x000018b0
        /*0438*/ 	.word	0x00000002
        /*043c*/ 	.word	0x000000d0
        /*0440*/ 	.short	0x0101
        /*0442*/ 	.byte	0xff
	.zero		1


	//   ....[32]....
        /*0444*/ 	.word	0x00001990
        /*0448*/ 	.word	0x000000ff
        /*044c*/ 	.word	0x00000028
        /*0450*/ 	.short	0x010a
        /*0452*/ 	.byte	0x05
	.zero		1


	//   ....[33]....
        /*0454*/ 	.word	0x00001a10
        /*0458*/ 	.word	0x000000ff
        /*045c*/ 	.word	0x00000028
        /*0460*/ 	.short	0x010a
        /*0462*/ 	.byte	0x21
	.zero		1


	//   ....[34]....
        /*0464*/ 	.word	0x00001ba0
        /*0468*/ 	.word	0x000000ff
        /*046c*/ 	.word	0x00000028
        /*0470*/ 	.short	0x010a
        /*0472*/ 	.byte	0x08
	.zero		1


	//   ....[35]....
        /*0474*/ 	.word	0x00001cc0
        /*0478*/ 	.word	0x000000ff
        /*047c*/ 	.word	0x00000068
        /*0480*/ 	.short	0x0101
        /*0482*/ 	.byte	0x07
	.zero		1


	//   ....[36]....
        /*0484*/ 	.word	0x00001ce0
        /*0488*/ 	.word	0x000000ff
        /*048c*/ 	.word	0x00000028
        /*0490*/ 	.short	0x010a
        /*0492*/ 	.byte	0x05
	.zero		1


	//   ....[37]....
        /*0494*/ 	.word	0x00001d60
        /*0498*/ 	.word	0x000000ff
        /*049c*/ 	.word	0x00000028
        /*04a0*/ 	.short	0x010a
        /*04a2*/ 	.byte	0x11
	.zero		1


	//   ....[38]....
        /*04a4*/ 	.word	0x00001ef0
        /*04a8*/ 	.word	0x000000ff
        /*04ac*/ 	.word	0x00000028
        /*04b0*/ 	.short	0x010a
        /*04b2*/ 	.byte	0x08
	.zero		1


	//   ....[39]....
        /*04b4*/ 	.word	0x00002040
        /*04b8*/ 	.word	0x00000003
        /*04bc*/ 	.word	0x00000070
        /*04c0*/ 	.short	0x010a
        /*04c2*/ 	.byte	0xff
	.zero		1


	//   ....[40]....
        /*04c4*/ 	.word	0x00002190
        /*04c8*/ 	.word	0x00000002
        /*04cc*/ 	.word	0x00000000
        /*04d0*/ 	.short	0x0101
        /*04d2*/ 	.byte	0xff
	.zero		1


	//   ....[41]....
        /*04d4*/ 	.word	0x00002760
        /*04d8*/ 	.word	0x000000ff
        /*04dc*/ 	.word	0x00000000
        /*04e0*/ 	.short	0x010a
        /*04e2*/ 	.byte	0x04
	.zero		1


	//   ....[42]....
        /*04e4*/ 	.word	0x000027f0
        /*04e8*/ 	.word	0x000000ff
        /*04ec*/ 	.word	0x00000000
        /*04f0*/ 	.short	0x010a
        /*04f2*/ 	.byte	0x05
	.zero		1


	//   ....[43]....
        /*04f4*/ 	.word	0x00002880
        /*04f8*/ 	.word	0x000000ff
        /*04fc*/ 	.word	0x00000000
        /*0500*/ 	.short	0x010a
        /*0502*/ 	.byte	0x05
	.zero		1


	//   ....[44]....
        /*0504*/ 	.word	0x00002910
        /*0508*/ 	.word	0x000000ff
        /*050c*/ 	.word	0x00000000
        /*0510*/ 	.short	0x010a
        /*0512*/ 	.byte	0x05
	.zero		1


	//   ....[45]....
        /*0514*/ 	.word	0x000029b0
        /*0518*/ 	.word	0x00000000
        /*051c*/ 	.word	0x00000000
        /*0520*/ 	.short	0x010a
        /*0522*/ 	.byte	0xff
	.zero		1


	//   ....[46]....
        /*0524*/ 	.word	0x00002af0
        /*0528*/ 	.word	0x00000000
        /*052c*/ 	.word	0x000000d0
        /*0530*/ 	.short	0x010a
        /*0532*/ 	.byte	0xff
	.zero		1


	//   ....[47]....
        /*0534*/ 	.word	0x00002b60
        /*0538*/ 	.word	0x00000000
        /*053c*/ 	.word	0x00000000
        /*0540*/ 	.short	0x0101
        /*0542*/ 	.byte	0xff
	.zero		1


	//   ....[48]....
        /*0544*/ 	.word	0x00002b70
        /*0548*/ 	.word	0x000000ff
        /*054c*/ 	.word	0x00000080
        /*0550*/ 	.short	0x010a
        /*0552*/ 	.byte	0x04
	.zero		1


	//   ....[49]....
        /*0554*/ 	.word	0x00002c90
        /*0558*/ 	.word	0x00000000
        /*055c*/ 	.word	0x00000070
        /*0560*/ 	.short	0x010a
        /*0562*/ 	.byte	0xff
	.zero		1


	//   ....[50]....
        /*0564*/ 	.word	0x00002d80
        /*0568*/ 	.word	0x00000000
        /*056c*/ 	.word	0x00000000
        /*0570*/ 	.short	0x0101
        /*0572*/ 	.byte	0xff
	.zero		1


	//   ....[51]....
        /*0574*/ 	.word	0x00002e30
        /*0578*/ 	.word	0x000000ff
        /*057c*/ 	.word	0x00000080
        /*0580*/ 	.short	0x0106
        /*0582*/ 	.byte	0x04
	.zero		1


	//   ....[52]....
        /*0584*/ 	.word	0x00002e50
        /*0588*/ 	.word	0x000000ff
        /*058c*/ 	.word	0x00000080
        /*0590*/ 	.short	0x010a
        /*0592*/ 	.byte	0x04
	.zero		1


	//   ....[53]....
        /*0594*/ 	.word	0x00002ee0
        /*0598*/ 	.word	0x000000ff
        /*059c*/ 	.word	0x00000080
        /*05a0*/ 	.short	0x0106
        /*05a2*/ 	.byte	0x07
	.zero		1


	//   ....[54]....
        /*05a4*/ 	.word	0x00002f20
        /*05a8*/ 	.word	0x00000000
        /*05ac*/ 	.word	0x00000080
        /*05b0*/ 	.short	0x010a
        /*05b2*/ 	.byte	0xff
	.zero		1


	//   ....[55]....
        /*05b4*/ 	.word	0x00003480
        /*05b8*/ 	.word	0x00000003
        /*05bc*/ 	.word	0x00000070
        /*05c0*/ 	.short	0x010a
        /*05c2*/ 	.byte	0xff
	.zero		1


	//   ....[56]....
        /*05c4*/ 	.word	0x00003580
        /*05c8*/ 	.word	0x00000005
        /*05cc*/ 	.word	0x00000000
        /*05d0*/ 	.short	0x0101
        /*05d2*/ 	.byte	0xff
	.zero		1


	//   ....[57]....
        /*05d4*/ 	.word	0x00003590
        /*05d8*/ 	.word	0x000000ff
        /*05dc*/ 	.word	0x00000000
        /*05e0*/ 	.short	0x010a
        /*05e2*/ 	.byte	0x05
	.zero		1


	//   ....[58]....
        /*05e4*/ 	.word	0x00003600
        /*05e8*/ 	.word	0x000000ff
        /*05ec*/ 	.word	0x000000b0
        /*05f0*/ 	.short	0x010a
        /*05f2*/ 	.byte	0x1f
	.zero		1


	//   ....[59]....
        /*05f4*/ 	.word	0x000036d0
        /*05f8*/ 	.word	0x000000ff
        /*05fc*/ 	.word	0x00000000
        /*0600*/ 	.short	0x010a
        /*0602*/ 	.byte	0x07
	.zero		1


	//   ....[60]....
        /*0604*/ 	.word	0x00003810
        /*0608*/ 	.word	0x000000ff
        /*060c*/ 	.word	0x00000000
        /*0610*/ 	.short	0x010a
        /*0612*/ 	.byte	0x06
	.zero		1


	//   ....[61]....
        /*0614*/ 	.word	0x00003ab0
        /*0618*/ 	.word	0x000000ff
        /*061c*/ 	.word	0x00000000
        /*0620*/ 	.short	0x010a
        /*0622*/ 	.byte	0x04
	.zero		1


	//   ....[62]....
        /*0624*/ 	.word	0x00003b40
        /*0628*/ 	.word	0x000000ff
        /*062c*/ 	.word	0x00000000
        /*0630*/ 	.short	0x010a
        /*0632*/ 	.byte	0x05
	.zero		1


	//   ....[63]....
        /*0634*/ 	.word	0x00003bd0
        /*0638*/ 	.word	0x000000ff
        /*063c*/ 	.word	0x00000000
        /*0640*/ 	.short	0x010a
        /*0642*/ 	.byte	0x05
	.zero		1


	//   ....[64]....
        /*0644*/ 	.word	0x00003c60
        /*0648*/ 	.word	0x000000ff
        /*064c*/ 	.word	0x00000000
        /*0650*/ 	.short	0x010a
        /*0652*/ 	.byte	0x04
	.zero		1


	//   ....[65]....
        /*0654*/ 	.word	0x00004150
        /*0658*/ 	.word	0x00000002
        /*065c*/ 	.word	0x00000070
        /*0660*/ 	.short	0x010a
        /*0662*/ 	.byte	0xff
	.zero		1


	//   ....[66]....
        /*0664*/ 	.word	0x000042c0
        /*0668*/ 	.word	0x00000000
        /*066c*/ 	.word	0x00000000
        /*0670*/ 	.short	0x0101
        /*0672*/ 	.byte	0xff
	.zero		1


	//   ....[67]....
        /*0674*/ 	.word	0x00004780
        /*0678*/ 	.word	0x000000ff
        /*067c*/ 	.word	0x00000068
        /*0680*/ 	.short	0x010a
        /*0682*/ 	.byte	0x1d
	.zero		1


	//   ....[68]....
        /*0684*/ 	.word	0x00004920
        /*0688*/ 	.word	0x000000ff
        /*068c*/ 	.word	0x00000058
        /*0690*/ 	.short	0x010a
        /*0692*/ 	.byte	0x1d
	.zero		1


	//   ....[69]....
        /*0694*/ 	.word	0x00004ed0
        /*0698*/ 	.word	0x000000ff
        /*069c*/ 	.word	0x00000050
        /*06a0*/ 	.short	0x010b
        /*06a2*/ 	.byte	0x1d
	.zero		1


	//   ....[70]....
        /*06a4*/ 	.word	0x00004ee0
        /*06a8*/ 	.word	0x000000ff
        /*06ac*/ 	.word	0x00000000
        /*06b0*/ 	.short	0x0101
        /*06b2*/ 	.byte	0x2a
	.zero		1


	//   ....[71]....
        /*06b4*/ 	.word	0x00004f50
        /*06b8*/ 	.word	0x00000002
        /*06bc*/ 	.word	0x00000058
        /*06c0*/ 	.short	0x010a
        /*06c2*/ 	.byte	0xff
	.zero		1


	//   ....[72]....
        /*06c4*/ 	.word	0x00005320
        /*06c8*/ 	.word	0x000000ff
        /*06cc*/ 	.word	0x00000070
        /*06d0*/ 	.short	0x010a
        /*06d2*/ 	.byte	0x04
	.zero		1


	//   ....[73]....
        /*06d4*/ 	.word	0x000054b0
        /*06d8*/ 	.word	0x000000ff
        /*06dc*/ 	.word	0x00000000
        /*06e0*/ 	.short	0x0101
        /*06e2*/ 	.byte	0x05
	.zero		1


	//   ....[74]....
        /*06e4*/ 	.word	0x00006010
        /*06e8*/ 	.word	0x000000ff
        /*06ec*/ 	.word	0x00000050
        /*06f0*/ 	.short	0x010a
        /*06f2*/ 	.byte	0x10
	.zero		1


	//   ....[75]....
        /*06f4*/ 	.word	0x00006040
        /*06f8*/ 	.word	0x000000ff
        /*06fc*/ 	.word	0x00000090
        /*0700*/ 	.short	0x010a
        /*0702*/ 	.byte	0x05
	.zero		1


	//   ....[76]....
        /*0704*/ 	.word	0x000060f0
        /*0708*/ 	.word	0x000000ff
        /*070c*/ 	.word	0x00000050
        /*0710*/ 	.short	0x010a
        /*0712*/ 	.byte	0x10
	.zero		1


	//   ....[77]....
        /*0714*/ 	.word	0x00006520
        /*0718*/ 	.word	0x000000ff
        /*071c*/ 	.word	0x00000000
        /*0720*/ 	.short	0x0101
        /*0722*/ 	.byte	0x04
	.zero		1


	//   ....[78]....
        /*0724*/ 	.word	0x00006550
        /*0728*/ 	.word	0x000000ff
        /*072c*/ 	.word	0x00000090
        /*0730*/ 	.short	0x010a
        /*0732*/ 	.byte	0x05
	.zero		1


	//   ....[79]....
        /*0734*/ 	.word	0x00009ab0
        /*0738*/ 	.word	0x000000ff
        /*073c*/ 	.word	0x00000000
        /*0740*/ 	.short	0x0101
        /*0742*/ 	.byte	0x05
	.zero		1


	//   ....[80]....
        /*0744*/ 	.word	0x0000a570
        /*0748*/ 	.word	0x00000002
        /*074c*/ 	.word	0x000000e0
        /*0750*/ 	.short	0x010a
        /*0752*/ 	.byte	0xff
	.zero		1


	//   ....[81]....
        /*0754*/ 	.word	0x0000a5d0
        /*0758*/ 	.word	0x00000004
        /*075c*/ 	.word	0x00000028
        /*0760*/ 	.short	0x010a
        /*0762*/ 	.byte	0xff
	.zero		1


	//   ....[82]....
        /*0764*/ 	.word	0x0000a630
        /*0768*/ 	.word	0x00000003
        /*076c*/ 	.word	0x00000028
        /*0770*/ 	.short	0x010a
        /*0772*/ 	.byte	0xff
	.zero		1


	//   ....[83]....
        /*0774*/ 	.word	0x0000a680
        /*0778*/ 	.word	0x00000003
        /*077c*/ 	.word	0x00000070
        /*0780*/ 	.short	0x010a
        /*0782*/ 	.byte	0xff
	.zero		1


	//   ....[84]....
        /*0784*/ 	.word	0x0000a6e0
        /*0788*/ 	.word	0x00000003
        /*078c*/ 	.word	0x00000000
        /*0790*/ 	.short	0x010a
        /*0792*/ 	.byte	0xff
	.zero		1


	//   ....[85]....
        /*0794*/ 	.word	0x0000a740
        /*0798*/ 	.word	0x00000003
        /*079c*/ 	.word	0x00000000
        /*07a0*/ 	.short	0x010a
        /*07a2*/ 	.byte	0xff
	.zero		1


	//   ....[86]....
        /*07a4*/ 	.word	0x0000a7a0
        /*07a8*/ 	.word	0x00000003
        /*07ac*/ 	.word	0x00000000
        /*07b0*/ 	.short	0x010a
        /*07b2*/ 	.byte	0xff
	.zero		1


	//   ....[87]....
        /*07b4*/ 	.word	0x0000a800
        /*07b8*/ 	.word	0x00000003
        /*07bc*/ 	.word	0x00000000
        /*07c0*/ 	.short	0x010a
        /*07c2*/ 	.byte	0xff
	.zero		1


	//   ....[88]....
        /*07c4*/ 	.word	0x0000a850
        /*07c8*/ 	.word	0x00000000
        /*07cc*/ 	.word	0x000000d0
        /*07d0*/ 	.short	0x010a
        /*07d2*/ 	.byte	0xff
	.zero		1


	//   ....[89]....
        /*07d4*/ 	.word	0x0000a8b0
        /*07d8*/ 	.word	0x00000003
        /*07dc*/ 	.word	0x00000080
        /*07e0*/ 	.short	0x010a
        /*07e2*/ 	.byte	0xff
	.zero		1


	//   ....[90]....
        /*07e4*/ 	.word	0x0000a900
        /*07e8*/ 	.word	0x00000000
        /*07ec*/ 	.word	0x00000070
        /*07f0*/ 	.short	0x010a
        /*07f2*/ 	.byte	0xff
	.zero		1


	//   ....[91]....
        /*07f4*/ 	.word	0x0000a960
        /*07f8*/ 	.word	0x00000002
        /*07fc*/ 	.word	0x00000080
        /*0800*/ 	.short	0x010a
        /*0802*/ 	.byte	0xff
	.zero		1


	//   ....[92]....
        /*0804*/ 	.word	0x0000a9b0
        /*0808*/ 	.word	0x00000003
        /*080c*/ 	.word	0x00000070
        /*0810*/ 	.short	0x010a
        /*0812*/ 	.byte	0xff
	.zero		1


	//   ....[93]....
        /*0814*/ 	.word	0x0000aa10
        /*0818*/ 	.word	0x00000004
        /*081c*/ 	.word	0x000000b0
        /*0820*/ 	.short	0x010a
        /*0822*/ 	.byte	0xff
	.zero		1


	//   ....[94]....
        /*0824*/ 	.word	0x0000aa70
        /*0828*/ 	.word	0x00000002
        /*082c*/ 	.word	0x00000000
        /*0830*/ 	.short	0x010a
        /*0832*/ 	.byte	0xff
	.zero		1


	//   ....[95]....
        /*0834*/ 	.word	0x0000aad0
        /*0838*/ 	.word	0x00000002
        /*083c*/ 	.word	0x00000000
        /*0840*/ 	.short	0x010a
        /*0842*/ 	.byte	0xff
	.zero		1


	//   ....[96]....
        /*0844*/ 	.word	0x0000ab30
        /*0848*/ 	.word	0x00000003
        /*084c*/ 	.word	0x00000000
        /*0850*/ 	.short	0x010a
        /*0852*/ 	.byte	0xff
	.zero		1


	//   ....[97]....
        /*0854*/ 	.word	0x0000ab90
        /*0858*/ 	.word	0x00000003
        /*085c*/ 	.word	0x00000000
        /*0860*/ 	.short	0x010a
        /*0862*/ 	.byte	0xff
	.zero		1


	//   ....[98]....
        /*0864*/ 	.word	0x0000abf0
        /*0868*/ 	.word	0x00000002
        /*086c*/ 	.word	0x00000000
        /*0870*/ 	.short	0x010a
        /*0872*/ 	.byte	0xff
	.zero		1


	//   ....[99]....
        /*0874*/ 	.word	0x0000ac40
        /*0878*/ 	.word	0x00000002
        /*087c*/ 	.word	0x00000070
        /*0880*/ 	.short	0x010a
        /*0882*/ 	.byte	0xff
	.zero		1


	//   ....[100]....
        /*0884*/ 	.word	0x0000aca0
        /*0888*/ 	.word	0x00000002
        /*088c*/ 	.word	0x00000068
        /*0890*/ 	.short	0x010a
        /*0892*/ 	.byte	0xff
	.zero		1


	//   ....[101]....
        /*0894*/ 	.word	0x0000ad00
        /*0898*/ 	.word	0x00000002
        /*089c*/ 	.word	0x00000058
        /*08a0*/ 	.short	0x010a
        /*08a2*/ 	.byte	0xff
	.zero		1


	//   ....[102]....
        /*08a4*/ 	.word	0x0000ad60
        /*08a8*/ 	.word	0x00000002
        /*08ac*/ 	.word	0x00000070
        /*08b0*/ 	.short	0x010a
        /*08b2*/ 	.byte	0xff
	.zero		1


	//   ....[103]....
        /*08b4*/ 	.word	0x0000adc0
        /*08b8*/ 	.word	0x00000002
        /*08bc*/ 	.word	0x00000050
        /*08c0*/ 	.short	0x010a
        /*08c2*/ 	.byte	0xff
	.zero		1


	//   ....[104]....
        /*08c4*/ 	.word	0x0000ae20
        /*08c8*/ 	.word	0x00000000
        /*08cc*/ 	.word	0x00000090
        /*08d0*/ 	.short	0x010a
        /*08d2*/ 	.byte	0xff
	.zero		1


	//----- nvinfo : EIATTR_NUM_MBARRIERS
	.align		4
.L_46:
        /*08d4*/ 	.byte	0x03, 0x38
        /*08d6*/ 	.short	0x001e


	//----- nvinfo : EIATTR_EXIT_INSTR_OFFSETS
	.align		4
        /*08d8*/ 	.byte	0x04, 0x1c
        /*08da*/ 	.short	(.L_48 - .L_47)


	//   ....[0]....
.L_47:
        /*08dc*/ 	.word	0x000029e0


	//   ....[1]....
        /*08e0*/ 	.word	0x00002ef0


	//   ....[2]....
        /*08e4*/ 	.word	0x00002f50


	//   ....[3]....
        /*08e8*/ 	.word	0x00003ec0


	//   ....[4]....
        /*08ec*/ 	.word	0x00004f80


	//   ....[5]....
        /*08f0*/ 	.word	0x00004fc0


	//   ....[6]....
        /*08f4*/ 	.word	0x0000a560


	//----- nvinfo : EIATTR_MAX_THREADS
	.align		4
.L_48:
        /*08f8*/ 	.byte	0x04, 0x05
        /*08fa*/ 	.short	(.L_50 - .L_49)
.L_49:
        /*08fc*/ 	.word	0x00000100
        /*0900*/ 	.word	0x00000001
        /*0904*/ 	.word	0x00000001


	//----- nvinfo : EIATTR_CRS_STACK_SIZE
	.align		4
.L_50:
        /*0908*/ 	.byte	0x04, 0x1e
        /*090a*/ 	.short	(.L_52 - .L_51)
.L_51:
        /*090c*/ 	.word	0x00000000


	//----- nvinfo : EIATTR_CBANK_PARAM_SIZE
	.align		4
.L_52:
        /*0910*/ 	.byte	0x03, 0x19
        /*0912*/ 	.short	0x0800


	//----- nvinfo : EIATTR_PARAM_CBANK
	.align		4
        /*0914*/ 	.byte	0x04, 0x0a
        /*0916*/ 	.short	(.L_54 - .L_53)
	.align		4
.L_53:
        /*0918*/ 	.word	index@(.nv.constant0._ZN7cutlass13device_kernelINS_4gemm6kernel13GemmUniversalIN4cute5tupleIJiiiiEEENS1_10collective13CollectiveMmaINS1_35MainloopSm100TmaUmmaWarpSpecializedILi5ELi2ELi4ENS5_IJNS4_1CILi2EEENSA_ILi1EEESC_EEEEENS5_IJNSA_ILi64EEENSA_ILi240EEENSA_ILi128EEEEEEaNS5_IJlSC_lEEEaSJ_NS4_8TiledMMAINS4_8MMA_AtomIJNS4_15SM100_MMA_S8_SSIaaiLi64ELi240ELNS4_4UMMA5MajorE0ELSO_0ELNSN_8SaturateE0EEEEEENS4_6LayoutINS5_IJSC_SC_SC_EEENS5_IJNSA_ILi0EEESU_SU_EEEEENS5_IJNS4_10UnderscoreESX_SX_EEEEENS4_13SM90_TMA_LOADENS4_14ComposedLayoutINS4_7SwizzleILi3ELi4ELi3EEENS4_18smem_ptr_flag_bitsILi8EEENSS_INS5_IJNSA_ILi8EEESH_EEENS5_IJSH_SC_EEEEEEEvNS4_8identityENS4_23SM90_TMA_LOAD_MULTICASTES1A_vS1B_EENS_8epilogue10collective18CollectiveEpilogueINS1E_23Sm100TmaWarpSpecializedILi1ELi1ELi120ELb0ELb0EEEJSI_NS5_IJNSS_ISF_SC_EENSS_ISG_SC_EEEEEaSJ_aSJ_NS1E_6fusion15FusionCallbacksIS1I_NS1M_17LinearCombinationIaiaiLNS_15FloatRoundStyleE2EEESI_S1L_JEEENS4_5SM1004TMEM4LOAD25SM100_TMEM_LOAD_16dp32b8xES10_NS11_INS12_ILi0ELi4ELi3EEES15_NSS_INS5_IJS16_NSA_ILi16EEEEEENS5_IJS1X_SC_EEEEEEENS4_39AutoVectorizingCopyWithAssumedAlignmentILi128EEENS4_14SM90_TMA_STOREES21_S23_S23_EEEvvEEEEvNT_6ParamsE)
        /*091c*/ 	.short	0x0380
        /*091e*/ 	.short	0x0800


	//----- nvinfo : EIATTR_SW_WAR
	.align		4
.L_54:
        /*0920*/ 	.byte	0x04, 0x36
        /*0922*/ 	.short	(.L_56 - .L_55)
.L_55:
        /*0924*/ 	.word	0x00000008
.L_56:


//--------------------- .nv.callgraph             --------------------------
	.section	.nv.callgraph,"",@"SHT_CUDA_CALLGRAPH"
	.align	4
	.sectionentsize	8
	.align		4
        /*0000*/ 	.word	0x00000000
	.align		4
        /*0004*/ 	.word	0xffffffff
	.align		4
        /*0008*/ 	.word	index@(_ZN7cutlass13device_kernelINS_4gemm6kernel13GemmUniversalIN4cute5tupleIJiiiiEEENS1_10collective13CollectiveMmaINS1_35MainloopSm100TmaUmmaWarpSpecializedILi5ELi2ELi4ENS5_IJNS4_1CILi2EEENSA_ILi1EEESC_EEEEENS5_IJNSA_ILi64EEENSA_ILi240EEENSA_ILi128EEEEEEaNS5_IJlSC_lEEEaSJ_NS4_8TiledMMAINS4_8MMA_AtomIJNS4_15SM100_MMA_S8_SSIaaiLi64ELi240ELNS4_4UMMA5MajorE0ELSO_0ELNSN_8SaturateE0EEEEEENS4_6LayoutINS5_IJSC_SC_SC_EEENS5_IJNSA_ILi0EEESU_SU_EEEEENS5_IJNS4_10UnderscoreESX_SX_EEEEENS4_13SM90_TMA_LOADENS4_14ComposedLayoutINS4_7SwizzleILi3ELi4ELi3EEENS4_18smem_ptr_flag_bitsILi8EEENSS_INS5_IJNSA_ILi8EEESH_EEENS5_IJSH_SC_EEEEEEEvNS4_8identityENS4_23SM90_TMA_LOAD_MULTICASTES1A_vS1B_EENS_8epilogue10collective18CollectiveEpilogueINS1E_23Sm100TmaWarpSpecializedILi1ELi1ELi120ELb0ELb0EEEJSI_NS5_IJNSS_ISF_SC_EENSS_ISG_SC_EEEEEaSJ_aSJ_NS1E_6fusion15FusionCallbacksIS1I_NS1M_17LinearCombinationIaiaiLNS_15FloatRoundStyleE2EEESI_S1L_JEEENS4_5SM1004TMEM4LOAD25SM100_TMEM_LOAD_16dp32b8xES10_NS11_INS12_ILi0ELi4ELi3EEES15_NSS_INS5_IJS16_NSA_ILi16EEEEEENS5_IJS1X_SC_EEEEEEENS4_39AutoVectorizingCopyWithAssumedAlignmentILi128EEENS4_14SM90_TMA_STOREES21_S23_S23_EEEvvEEEEvNT_6ParamsE)
	.align		4
        /*000c*/ 	.word	index@(__assertfail)
	.align		4
        /*0010*/ 	.word	0x00000000
	.align		4
        /*0014*/ 	.word	0xfffffffe
	.align		4
        /*0018*/ 	.word	0x00000000
	.align		4
        /*001c*/ 	.word	0xfffffffd
	.align		4
        /*0020*/ 	.word	0x00000000
	.align		4
        /*0024*/ 	.word	0xfffffffc


//--------------------- .nv.constant4             --------------------------
	.section	.nv.constant4,"a",@progbits
	.align	8
	.align		8
.nv.constant4:
        /*0000*/ 	.dword	__assertfail
	.align		8
        /*0008*/ 	.dword	__unnamed_1
	.align		8
        /*0010*/ 	.dword	_ZN40_INTERNAL_1d469213_4_k_cu_5d868156_359384cuda3std3__45__cpo5beginE
	.align		8
        /*0018*/ 	.dword	_ZN40_INTERNAL_1d469213_4_k_cu_5d868156_359384cuda3std3__45__cpo3endE
	.align		8
        /*0020*/ 	.dword	_ZN40_INTERNAL_1d469213_4_k_cu_5d868156_359384cuda3std3__45__cpo6cbeginE
	.align		8
        /*0028*/ 	.dword	_ZN40_INTERNAL_1d469213_4_k_cu_5d868156_359384cuda3std3__45__cpo4cendE
	.align		8
        /*0030*/ 	.dword	_ZN40_INTERNAL_1d469213_4_k_cu_5d868156_359384cuda3std3__442_GLOBAL__N__1d469213_4_k_cu_5d868156_359386ignoreE
	.align		8
        /*0038*/ 	.dword	_ZN40_INTERNAL_1d469213_4_k_cu_5d868156_359384cuda3std3__419piecewise_constructE
	.align		8
        /*0040*/ 	.dword	_ZN40_INTERNAL_1d469213_4_k_cu_5d868156_359384cuda3std3__48in_placeE
	.align		8
        /*0048*/ 	.dword	_ZN40_INTERNAL_1d469213_4_k_cu_5d868156_359384cuda3std6ranges3__45__cpo4swapE
	.align		8
        /*0050*/ 	.dword	_ZN40_INTERNAL_1d469213_4_k_cu_5d868156_359384cuda3std6ranges3__45__cpo9iter_moveE
	.align		8
        /*0058*/ 	.dword	_ZN40_INTERNAL_1d469213_4_k_cu_5d868156_359384cute7productE
	.align		8
        /*0060*/ 	.dword	_ZN40_INTERNAL_1d469213_4_k_cu_5d868156_359384cute1_E
	.align		8
        /*0068*/ 	.dword	$str$25
	.align		8
        /*0070*/ 	.dword	$str$26


//--------------------- .text._ZN7cutlass13device_kernelINS_4gemm6kernel13GemmUniversalIN4cute5tupleIJiiiiEEENS1_10collective13CollectiveMmaINS1_35MainloopSm100TmaUmmaWarpSpecializedILi5ELi2ELi4ENS5_IJNS4_1CILi2EEENSA_ILi1EEESC_EEEEENS5_IJNSA_ILi64EEENSA_ILi240EEENSA_ILi128EEEEEEaNS5_IJlSC_lEEEaSJ_NS4_8TiledMMAINS4_8MMA_AtomIJNS4_15SM100_MMA_S8_SSIaaiLi64ELi240ELNS4_4UMMA5MajorE0ELSO_0ELNSN_8SaturateE0EEEEEENS4_6LayoutINS5_IJSC_SC_SC_EEENS5_IJNSA_ILi0EEESU_SU_EEEEENS5_IJNS4_10UnderscoreESX_SX_EEEEENS4_13SM90_TMA_LOADENS4_14ComposedLayoutINS4_7SwizzleILi3ELi4ELi3EEENS4_18smem_ptr_flag_bitsILi8EEENSS_INS5_IJNSA_ILi8EEESH_EEENS5_IJSH_SC_EEEEEEEvNS4_8identityENS4_23SM90_TMA_LOAD_MULTICASTES1A_vS1B_EENS_8epilogue10collective18CollectiveEpilogueINS1E_23Sm100TmaWarpSpecializedILi1ELi1ELi120ELb0ELb0EEEJSI_NS5_IJNSS_ISF_SC_EENSS_ISG_SC_EEEEEaSJ_aSJ_NS1E_6fusion15FusionCallbacksIS1I_NS1M_17LinearCombinationIaiaiLNS_15FloatRoundStyleE2EEESI_S1L_JEEENS4_5SM1004TMEM4LOAD25SM100_TMEM_LOAD_16dp32b8xES10_NS11_INS12_ILi0ELi4ELi3EEES15_NSS_INS5_IJS16_NSA_ILi16EEEEEENS5_IJS1X_SC_EEEEEEENS4_39AutoVectorizingCopyWithAssumedAlignmentILi128EEENS4_14SM90_TMA_STOREES21_S23_S23_EEEvvEEEEvNT_6ParamsE --------------------------
	.section	.text._ZN7cutlass13device_kernelINS_4gemm6kernel13GemmUniversalIN4cute5tupleIJiiiiEEENS1_10collective13CollectiveMmaINS1_35MainloopSm100TmaUmmaWarpSpecializedILi5ELi2ELi4ENS5_IJNS4_1CILi2EEENSA_ILi1EEESC_EEEEENS5_IJNSA_ILi64EEENSA_ILi240EEENSA_ILi128EEEEEEaNS5_IJlSC_lEEEaSJ_NS4_8TiledMMAINS4_8MMA_AtomIJNS4_15SM100_MMA_S8_SSIaaiLi64ELi240ELNS4_4UMMA5MajorE0ELSO_0ELNSN_8SaturateE0EEEEEENS4_6LayoutINS5_IJSC_SC_SC_EEENS5_IJNSA_ILi0EEESU_SU_EEEEENS5_IJNS4_10UnderscoreESX_SX_EEEEENS4_13SM90_TMA_LOADENS4_14ComposedLayoutINS4_7SwizzleILi3ELi4ELi3EEENS4_18smem_ptr_flag_bitsILi8EEENSS_INS5_IJNSA_ILi8EEESH_EEENS5_IJSH_SC_EEEEEEEvNS4_8identityENS4_23SM90_TMA_LOAD_MULTICASTES1A_vS1B_EENS_8epilogue10collective18CollectiveEpilogueINS1E_23Sm100TmaWarpSpecializedILi1ELi1ELi120ELb0ELb0EEEJSI_NS5_IJNSS_ISF_SC_EENSS_ISG_SC_EEEEEaSJ_aSJ_NS1E_6fusion15FusionCallbacksIS1I_NS1M_17LinearCombinationIaiaiLNS_15FloatRoundStyleE2EEESI_S1L_JEEENS4_5SM1004TMEM4LOAD25SM100_TMEM_LOAD_16dp32b8xES10_NS11_INS12_ILi0ELi4ELi3EEES15_NSS_INS5_IJS16_NSA_ILi16EEEEEENS5_IJS1X_SC_EEEEEEENS4_39AutoVectorizingCopyWithAssumedAlignmentILi128EEENS4_14SM90_TMA_STOREES21_S23_S23_EEEvvEEEEvNT_6ParamsE,"ax",@progbits
	.align	128
.text._ZN7cutlass13device_kernelINS_4gemm6kernel13GemmUniversalIN4cute5tupleIJiiiiEEENS1_10collective13CollectiveMmaINS1_35MainloopSm100TmaUmmaWarpSpecializedILi5ELi2ELi4ENS5_IJNS4_1CILi2EEENSA_ILi1EEESC_EEEEENS5_IJNSA_ILi64EEENSA_ILi240EEENSA_ILi128EEEEEEaNS5_IJlSC_lEEEaSJ_NS4_8TiledMMAINS4_8MMA_AtomIJNS4_15SM100_MMA_S8_SSIaaiLi64ELi240ELNS4_4UMMA5MajorE0ELSO_0ELNSN_8SaturateE0EEEEEENS4_6LayoutINS5_IJSC_SC_SC_EEENS5_IJNSA_ILi0EEESU_SU_EEEEENS5_IJNS4_10UnderscoreESX_SX_EEEEENS4_13SM90_TMA_LOADENS4_14ComposedLayoutINS4_7SwizzleILi3ELi4ELi3EEENS4_18smem_ptr_flag_bitsILi8EEENSS_INS5_IJNSA_ILi8EEESH_EEENS5_IJSH_SC_EEEEEEEvNS4_8identityENS4_23SM90_TMA_LOAD_MULTICASTES1A_vS1B_EENS_8epilogue10collective18CollectiveEpilogueINS1E_23Sm100TmaWarpSpecializedILi1ELi1ELi120ELb0ELb0EEEJSI_NS5_IJNSS_ISF_SC_EENSS_ISG_SC_EEEEEaSJ_aSJ_NS1E_6fusion15FusionCallbacksIS1I_NS1M_17LinearCombinationIaiaiLNS_15FloatRoundStyleE2EEESI_S1L_JEEENS4_5SM1004TMEM4LOAD25SM100_TMEM_LOAD_16dp32b8xES10_NS11_INS12_ILi0ELi4ELi3EEES15_NSS_INS5_IJS16_NSA_ILi16EEEEEENS5_IJS1X_SC_EEEEEEENS4_39AutoVectorizingCopyWithAssumedAlignmentILi128EEENS4_14SM90_TMA_STOREES21_S23_S23_EEEvvEEEEvNT_6ParamsE:
        .type           _ZN7cutlass13device_kernelINS_4gemm6kernel13GemmUniversalIN4cute5tupleIJiiiiEEENS1_10collective13CollectiveMmaINS1_35MainloopSm100TmaUmmaWarpSpecializedILi5ELi2ELi4ENS5_IJNS4_1CILi2EEENSA_ILi1EEESC_EEEEENS5_IJNSA_ILi64EEENSA_ILi240EEENSA_ILi128EEEEEEaNS5_IJlSC_lEEEaSJ_NS4_8TiledMMAINS4_8MMA_AtomIJNS4_15SM100_MMA_S8_SSIaaiLi64ELi240ELNS4_4UMMA5MajorE0ELSO_0ELNSN_8SaturateE0EEEEEENS4_6LayoutINS5_IJSC_SC_SC_EEENS5_IJNSA_ILi0EEESU_SU_EEEEENS5_IJNS4_10UnderscoreESX_SX_EEEEENS4_13SM90_TMA_LOADENS4_14ComposedLayoutINS4_7SwizzleILi3ELi4ELi3EEENS4_18smem_ptr_flag_bitsILi8EEENSS_INS5_IJNSA_ILi8EEESH_EEENS5_IJSH_SC_EEEEEEEvNS4_8identityENS4_23SM90_TMA_LOAD_MULTICASTES1A_vS1B_EENS_8epilogue10collective18CollectiveEpilogueINS1E_23Sm100TmaWarpSpecializedILi1ELi1ELi120ELb0ELb0EEEJSI_NS5_IJNSS_ISF_SC_EENSS_ISG_SC_EEEEEaSJ_aSJ_NS1E_6fusion15FusionCallbacksIS1I_NS1M_17LinearCombinationIaiaiLNS_15FloatRoundStyleE2EEESI_S1L_JEEENS4_5SM1004TMEM4LOAD25SM100_TMEM_LOAD_16dp32b8xES10_NS11_INS12_ILi0ELi4ELi3EEES15_NSS_INS5_IJS16_NSA_ILi16EEEEEENS5_IJS1X_SC_EEEEEEENS4_39AutoVectorizingCopyWithAssumedAlignmentILi128EEENS4_14SM90_TMA_STOREES21_S23_S23_EEEvvEEEEvNT_6ParamsE,@function
        .size           _ZN7cutlass13device_kernelINS_4gemm6kernel13GemmUniversalIN4cute5tupleIJiiiiEEENS1_10collective13CollectiveMmaINS1_35MainloopSm100TmaUmmaWarpSpecializedILi5ELi2ELi4ENS5_IJNS4_1CILi2EEENSA_ILi1EEESC_EEEEENS5_IJNSA_ILi64EEENSA_ILi240EEENSA_ILi128EEEEEEaNS5_IJlSC_lEEEaSJ_NS4_8TiledMMAINS4_8MMA_AtomIJNS4_15SM100_MMA_S8_SSIaaiLi64ELi240ELNS4_4UMMA5MajorE0ELSO_0ELNSN_8SaturateE0EEEEEENS4_6LayoutINS5_IJSC_SC_SC_EEENS5_IJNSA_ILi0EEESU_SU_EEEEENS5_IJNS4_10UnderscoreESX_SX_EEEEENS4_13SM90_TMA_LOADENS4_14ComposedLayoutINS4_7SwizzleILi3ELi4ELi3EEENS4_18smem_ptr_flag_bitsILi8EEENSS_INS5_IJNSA_ILi8EEESH_EEENS5_IJSH_SC_EEEEEEEvNS4_8identityENS4_23SM90_TMA_LOAD_MULTICASTES1A_vS1B_EENS_8epilogue10collective18CollectiveEpilogueINS1E_23Sm100TmaWarpSpecializedILi1ELi1ELi120ELb0ELb0EEEJSI_NS5_IJNSS_ISF_SC_EENSS_ISG_SC_EEEEEaSJ_aSJ_NS1E_6fusion15FusionCallbacksIS1I_NS1M_17LinearCombinationIaiaiLNS_15FloatRoundStyleE2EEESI_S1L_JEEENS4_5SM1004TMEM4LOAD25SM100_TMEM_LOAD_16dp32b8xES10_NS11_INS12_ILi0ELi4ELi3EEES15_NSS_INS5_IJS16_NSA_ILi16EEEEEENS5_IJS1X_SC_EEEEEEENS4_39AutoVectorizingCopyWithAssumedAlignmentILi128EEENS4_14SM90_TMA_STOREES21_S23_S23_EEEvvEEEEvNT_6ParamsE,(.L_x_150 - _ZN7cutlass13device_kernelINS_4gemm6kernel13GemmUniversalIN4cute5tupleIJiiiiEEENS1_10collective13CollectiveMmaINS1_35MainloopSm100TmaUmmaWarpSpecializedILi5ELi2ELi4ENS5_IJNS4_1CILi2EEENSA_ILi1EEESC_EEEEENS5_IJNSA_ILi64EEENSA_ILi240EEENSA_ILi128EEEEEEaNS5_IJlSC_lEEEaSJ_NS4_8TiledMMAINS4_8MMA_AtomIJNS4_15SM100_MMA_S8_SSIaaiLi64ELi240ELNS4_4UMMA5MajorE0ELSO_0ELNSN_8SaturateE0EEEEEENS4_6LayoutINS5_IJSC_SC_SC_EEENS5_IJNSA_ILi0EEESU_SU_EEEEENS5_IJNS4_10UnderscoreESX_SX_EEEEENS4_13SM90_TMA_LOADENS4_14ComposedLayoutINS4_7SwizzleILi3ELi4ELi3EEENS4_18smem_ptr_flag_bitsILi8EEENSS_INS5_IJNSA_ILi8EEESH_EEENS5_IJSH_SC_EEEEEEEvNS4_8identityENS4_23SM90_TMA_LOAD_MULTICASTES1A_vS1B_EENS_8epilogue10collective18CollectiveEpilogueINS1E_23Sm100TmaWarpSpecializedILi1ELi1ELi120ELb0ELb0EEEJSI_NS5_IJNSS_ISF_SC_EENSS_ISG_SC_EEEEEaSJ_aSJ_NS1E_6fusion15FusionCallbacksIS1I_NS1M_17LinearCombinationIaiaiLNS_15FloatRoundStyleE2EEESI_S1L_JEEENS4_5SM1004TMEM4LOAD25SM100_TMEM_LOAD_16dp32b8xES10_NS11_INS12_ILi0ELi4ELi3EEES15_NSS_INS5_IJS16_NSA_ILi16EEEEEENS5_IJS1X_SC_EEEEEEENS4_39AutoVectorizingCopyWithAssumedAlignmentILi128EEENS4_14SM90_TMA_STOREES21_S23_S23_EEEvvEEEEvNT_6ParamsE)
        .other          _ZN7cutlass13device_kernelINS_4gemm6kernel13GemmUniversalIN4cute5tupleIJiiiiEEENS1_10collective13CollectiveMmaINS1_35MainloopSm100TmaUmmaWarpSpecializedILi5ELi2ELi4ENS5_IJNS4_1CILi2EEENSA_ILi1EEESC_EEEEENS5_IJNSA_ILi64EEENSA_ILi240EEENSA_ILi128EEEEEEaNS5_IJlSC_lEEEaSJ_NS4_8TiledMMAINS4_8MMA_AtomIJNS4_15SM100_MMA_S8_SSIaaiLi64ELi240ELNS4_4UMMA5MajorE0ELSO_0ELNSN_8SaturateE0EEEEEENS4_6LayoutINS5_IJSC_SC_SC_EEENS5_IJNSA_ILi0EEESU_SU_EEEEENS5_IJNS4_10UnderscoreESX_SX_EEEEENS4_13SM90_TMA_LOADENS4_14ComposedLayoutINS4_7SwizzleILi3ELi4ELi3EEENS4_18smem_ptr_flag_bitsILi8EEENSS_INS5_IJNSA_ILi8EEESH_EEENS5_IJSH_SC_EEEEEEEvNS4_8identityENS4_23SM90_TMA_LOAD_MULTICASTES1A_vS1B_EENS_8epilogue10collective18CollectiveEpilogueINS1E_23Sm100TmaWarpSpecializedILi1ELi1ELi120ELb0ELb0EEEJSI_NS5_IJNSS_ISF_SC_EENSS_ISG_SC_EEEEEaSJ_aSJ_NS1E_6fusion15FusionCallbacksIS1I_NS1M_17LinearCombinationIaiaiLNS_15FloatRoundStyleE2EEESI_S1L_JEEENS4_5SM1004TMEM4LOAD25SM100_TMEM_LOAD_16dp32b8xES10_NS11_INS12_ILi0ELi4ELi3EEES15_NSS_INS5_IJS16_NSA_ILi16EEEEEENS5_IJS1X_SC_EEEEEEENS4_39AutoVectorizingCopyWithAssumedAlignmentILi128EEENS4_14SM90_TMA_STOREES21_S23_S23_EEEvvEEEEvNT_6ParamsE,@"STO_CUDA_ENTRY STV_DEFAULT"
_ZN7cutlass13device_kernelINS_4gemm6kernel13GemmUniversalIN4cute5tupleIJiiiiEEENS1_10collective13CollectiveMmaINS1_35MainloopSm100TmaUmmaWarpSpecializedILi5ELi2ELi4ENS5_IJNS4_1CILi2EEENSA_ILi1EEESC_EEEEENS5_IJNSA_ILi64EEENSA_ILi240EEENSA_ILi128EEEEEEaNS5_IJlSC_lEEEaSJ_NS4_8TiledMMAINS4_8MMA_AtomIJNS4_15SM100_MMA_S8_SSIaaiLi64ELi240ELNS4_4UMMA5MajorE0ELSO_0ELNSN_8SaturateE0EEEEEENS4_6LayoutINS5_IJSC_SC_SC_EEENS5_IJNSA_ILi0EEESU_SU_EEEEENS5_IJNS4_10UnderscoreESX_SX_EEEEENS4_13SM90_TMA_LOADENS4_14ComposedLayoutINS4_7SwizzleILi3ELi4ELi3EEENS4_18smem_ptr_flag_bitsILi8EEENSS_INS5_IJNSA_ILi8EEESH_EEENS5_IJSH_SC_EEEEEEEvNS4_8identityENS4_23SM90_TMA_LOAD_MULTICASTES1A_vS1B_EENS_8epilogue10collective18CollectiveEpilogueINS1E_23Sm100TmaWarpSpecializedILi1ELi1ELi120ELb0ELb0EEEJSI_NS5_IJNSS_ISF_SC_EENSS_ISG_SC_EEEEEaSJ_aSJ_NS1E_6fusion15FusionCallbacksIS1I_NS1M_17LinearCombinationIaiaiLNS_15FloatRoundStyleE2EEESI_S1L_JEEENS4_5SM1004TMEM4LOAD25SM100_TMEM_LOAD_16dp32b8xES10_NS11_INS12_ILi0ELi4ELi3EEES15_NSS_INS5_IJS16_NSA_ILi16EEEEEENS5_IJS1X_SC_EEEEEEENS4_39AutoVectorizingCopyWithAssumedAlignmentILi128EEENS4_14SM90_TMA_STOREES21_S23_S23_EEEvvEEEEvNT_6ParamsE:
[----:B------:R-:W1:Y:S01]  /*0000*/  LDC R1, c[0x0][0x37c] ;  /* 0x0000df00ff017b82 */ /* 0x000e620000000800 */
[----:B------:R-:W2:Y:S01]  /*0010*/  S2R R6, SR_TID.X ;  /* 0x0000000000067919 */ /* 0x000ea20000002100 */
[----:B------:R-:W3:Y:S01]  /*0020*/  LDCU.64 UR8, c[0x0][0x890] ;  /* 0x00011200ff0877ac */ /* 0x000ee20008000a00 */
[----:B-1----:R-:W-:Y:S01]  /*0030*/  VIADD R1, R1, 0xffffffc8 ;  /* 0xffffffc801017836 */ /* 0x002fe20000000000 */
[----:B------:R-:W-:Y:S02]  /*0040*/  PRMT R244, RZ, 0x7610, R244 ;  /* 0x00007610fff47816 */ /* 0x000fe400000000f4 */
[----:B------:R-:W-:Y:S01]  /*0050*/  ELECT P3, URZ, PT ;  /* 0x0000000000ff782f */ /* 0x000fe20003860000 */
[----:B---3--:R-:W-:-:S04]  /*0060*/  UISETP.NE.U32.AND UP0, UPT, UR8, URZ, UPT ;  /* 0x000000ff0800728c */ /* 0x008fc8000bf05070 */
[----:B------:R-:W-:Y:S01]  /*0070*/  UISETP.NE.AND.EX UP0, UPT, UR9, URZ, UPT, UP0 ;  /* 0x000000ff0900728c */ /* 0x000fe2000bf05300 */
[----:B--2---:R-:W-:-:S05]  /*0080*/  SHF.R.U32.HI R3, RZ, 0x5, R6 ;  /* 0x00000005ff037819 */ /* 0x004fca0000011606 */
[----:B------:R-:W1:Y:S02]  /*0090*/  SHFL.IDX PT, R0, R3, RZ, 0x1f ;  /* 0x00001fff03007589 */ /* 0x000e6400000e0000 */
[----:B-1----:R-:W-:Y:S01]  /*00a0*/  R2UR UR14, R0 ;  /* 0x00000000000e72ca */ /* 0x002fe200000e0000 */
[----:B------:R-:W-:-:S14]  /*00b0*/  BRA.U UP0, `(.L_x_0) ;  /* 0x0000000100307547 */ /* 0x000fdc000b800000 */
[----:B------:R-:W1:Y:S02]  /*00c0*/  LDCU.64 UR4, c[0x0][0x888] ;  /* 0x00011100ff0477ac */ /* 0x000e640008000a00 */
[----:B-1----:R-:W-:-:S04]  /*00d0*/  UISETP.NE.U32.AND UP0, UPT, UR4, URZ, UPT ;  /* 0x000000ff0400728c */ /* 0x002fc8000bf05070 */
[----:B------:R-:W-:-:S09]  /*00e0*/  UISETP.NE.AND.EX UP0, UPT, UR5, URZ, UPT, UP0 ;  /* 0x000000ff0500728c */ /* 0x000fd2000bf05300 */
[----:B------:R-:W-:Y:S05]  /*00f0*/  BRA.U !UP0, `(.L_x_1) ;  /* 0x0000000108187547 */ /* 0x000fea000b800000 */
[----:B------:R-:W1:Y:S01]  /*0100*/  LDC.64 R4, c[0x0][0x888] ;  /* 0x00022200ff047b82 */ /* 0x000e620000000a00 */
[----:B------:R-:W1:Y:S02]  /*0110*/  LDCU.64 UR4, c[0x0][0x358] ;  /* 0x00006b00ff0477ac */ /* 0x000e640008000a00 */
[----:B-1----:R-:W2:Y:S01]  /*0120*/  LDG.E R0, desc[UR4][R4.64] ;  /* 0x0000000404007981 */ /* 0x002ea2000c1e1900 */
[----:B------:R-:W-:Y:S01]  /*0130*/  HFMA2 R244, -RZ, RZ, 0, 5.9604644775390625e-08 ;  /* 0x00000001fff47431 */ /* 0x000fe200000001ff */
[----:B--2---:R-:W-:Y:S01]  /*0140*/  R2UR UR45, R0 ;  /* 0x00000000002d72ca */ /* 0x004fe200000e0000 */
[----:B------:R-:W-:Y:S05]  /*0150*/  BRA `(.L_x_0) ;  /* 0x0000000000087947 */ /* 0x000fea0003800000 */
.L_x_1:
[----:B------:R-:W-:Y:S01]  /*0160*/  HFMA2 R244, -RZ, RZ, 0, 5.9604644775390625e-08 ;  /* 0x00000001fff47431 */ /* 0x000fe200000001ff */
[----:B------:R-:W1:Y:S02]  /*0170*/  LDCU UR45, c[0x0][0x880] ;  /* 0x00011000ff2d77ac */ /* 0x000e640008000800 */
.L_x_0:
[----:B------:R-:W2:Y:S02]  /*0180*/  LDCU.64 UR4, c[0x0][0x8b0] ;  /* 0x00011600ff0477ac */ /* 0x000ea40008000a00 */
[----:B--2---:R-:W-:-:S04]  /*0190*/  UISETP.NE.U32.AND UP0, UPT, UR4, URZ, UPT ;  /* 0x000000ff0400728c */ /* 0x004fc8000bf05070 */
[----:B------:R-:W-:-:S09]  /*01a0*/  UISETP.NE.AND.EX UP0, UPT, UR5, URZ, UPT, UP0 ;  /* 0x000000ff0500728c */ /* 0x000fd2000bf05300 */
[----:B------:R-:W-:Y:S05]  /*01b0*/  BRA.U UP0, `(.L_x_2) ;  /* 0x0000000100287547 */ /* 0x000fea000b800000 */
[----:B------:R-:W2:Y:S02]  /*01c0*/  LDCU.64 UR4, c[0x0][0x8a8] ;  /* 0x00011500ff0477ac */ /* 0x000ea40008000a00 */
[----:B--2---:R-:W-:-:S04]  /*01d0*/  UISETP.NE.U32.AND UP0, UPT, UR4, URZ, UPT ;  /* 0x000000ff0400728c */ /* 0x004fc8000bf05070 */
[----:B------:R-:W-:-:S09]  /*01e0*/  UISETP.NE.AND.EX UP0, UPT, UR5, URZ, UPT, UP0 ;  /* 0x000000ff0500728c */ /* 0x000fd2000bf05300 */
[----:B------:R-:W-:Y:S05]  /*01f0*/  BRA.U !UP0, `(.L_x_3) ;  /* 0x0000000108147547 */ /* 0x000fea000b800000 */
[----:B------:R-:W2:Y:S01]  /*0200*/  LDC.64 R4, c[0x0][0x8a8] ;  /* 0x00022a00ff047b82 */ /* 0x000ea20000000a00 */
[----:B------:R-:W2:Y:S02]  /*0210*/  LDCU.64 UR4, c[0x0][0x358] ;  /* 0x00006b00ff0477ac */ /* 0x000ea40008000a00 */
[----:B--2---:R-:W2:Y:S02]  /*0220*/  LDG.E R0, desc[UR4][R4.64] ;  /* 0x0000000404007981 */ /* 0x004ea4000c1e1900 */
[----:B--2---:R-:W-:Y:S01]  /*0230*/  R2UR UR37, R0 ;  /* 0x00000000002572ca */ /* 0x004fe200000e0000 */
[----:B------:R-:W-:Y:S05]  /*0240*/  BRA `(.L_x_2) ;  /* 0x0000000000047947 */ /* 0x000fea0003800000 */
.L_x_3:
[----:B------:R-:W2:Y:S02]  /*0250*/  LDCU UR37, c[0x0][0x8a0] ;  /* 0x00011400ff2577ac */ /* 0x000ea40008000800 */
.L_x_2:
[----:B------:R-:W-:Y:S01]  /*0260*/  IMAD.U32 R2, RZ, RZ, UR14 ;  /* 0x0000000eff027e24 */ /* 0x000fe2000f8e00ff */
[----:B------:R-:W-:Y:S04]  /*0270*/  BSSY.RECONVERGENT B0, `(.L_x_4) ;  /* 0x000000c000007945 */ /* 0x000fe80003800200 */
[C---:B------:R-:W-:Y:S02]  /*0280*/  ISETP.NE.OR P1, PT, R2.reuse, 0x1, !P3 ;  /* 0x000000010200780c */ /* 0x040fe40005f25670 */
[----:B------:R-:W-:-:S11]  /*0290*/  ISETP.NE.OR P0, PT, R2, 0x3, !P3 ;  /* 0x000000030200780c */ /* 0x000fd60005f05670 */
[----:B------:R-:W-:Y:S05]  /*02a0*/  @P1 BRA `(.L_x_5) ;  /* 0x0000000000201947 */ /* 0x000fea0003800000 */
[----:B------:R-:W3:Y:S02]  /*02b0*/  LDCU.64 UR4, c[0x0][0x348] ;  /* 0x00006900ff0477ac */ /* 0x000ee40008000a00 */
[----:B---3--:R-:W-:Y:S02]  /*02c0*/  UIADD3 UR6, UP1, UPT, UR4, 0x80, URZ ;  /* 0x0000008004067890 */ /* 0x008fe4000ff3e0ff */
[----:B------:R-:W-:Y:S02]  /*02d0*/  UIADD3 UR4, UP0, UPT, UR4, 0x180, URZ ;  /* 0x0000018004047890 */ /* 0x000fe4000ff1e0ff */
[----:B------:R-:W-:Y:S02]  /*02e0*/  UIADD3.X UR7, UPT, UPT, URZ, UR5, URZ, UP1, !UPT ;  /* 0x00000005ff077290 */ /* 0x000fe40008ffe4ff */
[----:B------:R-:W-:-:S07]  /*02f0*/  UIADD3.X UR5, UPT, UPT, URZ, UR5, URZ, UP0, !UPT ;  /* 0x00000005ff057290 */ /* 0x000fce00087fe4ff */
[----:B------:R3:W-:Y:S02]  /*0300*/  UTMACCTL.PF [UR6] ;  /* 0x00000000060079b9 */ /* 0x0007e40008040000 */
[----:B------:R3:W-:Y:S02]  /*0310*/  UTMACCTL.PF [UR4] ;  /* 0x00000000040079b9 */ /* 0x0007e40008040000 */
[----:B---3--:R-:W-:Y:S01]  /*0320*/  NOP ;  /* 0x0000000000007918 */ /* 0x008fe20000000000 */
.L_x_5:
[----:B-12---:R-:W-:Y:S05]  /*0330*/  BSYNC.RECONVERGENT B0 ;  /* 0x0000000000007941 */ /* 0x006fea0003800200 */
.L_x_4:
[----:B------:R-:W-:Y:S04]  /*0340*/  BSSY.RECONVERGENT B0, `(.L_x_6) ;  /* 0x000000a000007945 */ /* 0x000fe80003800200 */
[----:B------:R-:W-:Y:S05]  /*0350*/  @P0 BRA `(.L_x_7) ;  /* 0x0000000000200947 */ /* 0x000fea0003800000 */
[----:B------:R-:W1:Y:S02]  /*0360*/  LDCU.64 UR4, c[0x0][0x348] ;  /* 0x00006900ff0477ac */ /* 0x000e640008000a00 */
[----:B-1----:R-:W-:Y:S02]  /*0370*/  UIADD3 UR6, UP1, UPT, UR4, 0x580, URZ ;  /* 0x0000058004067890 */ /* 0x002fe4000ff3e0ff */
[----:B------:R-:W-:Y:S02]  /*0380*/  UIADD3 UR4, UP0, UPT, UR4, 0x680, URZ ;  /* 0x0000068004047890 */ /* 0x000fe4000ff1e0ff */
[----:B------:R-:W-:Y:S02]  /*0390*/  UIADD3.X UR7, UPT, UPT, URZ, UR5, URZ, UP1, !UPT ;  /* 0x00000005ff077290 */ /* 0x000fe40008ffe4ff */
[----:B------:R-:W-:-:S07]  /*03a0*/  UIADD3.X UR5, UPT, UPT, URZ, UR5, URZ, UP0, !UPT ;  /* 0x00000005ff057290 */ /* 0x000fce00087fe4ff */
[----:B------:R1:W-:Y:S02]  /*03b0*/  UTMACCTL.PF [UR6] ;  /* 0x00000000060079b9 */ /* 0x0003e40008040000 */
[----:B------:R1:W-:Y:S02]  /*03c0*/  UTMACCTL.PF [UR4] ;  /* 0x00000000040079b9 */ /* 0x0003e40008040000 */
[----:B-1----:R-:W-:Y:S01]  /*03d0*/  NOP ;  /* 0x0000000000007918 */ /* 0x002fe20000000000 */
.L_x_7:
[----:B------:R-:W-:Y:S05]  /*03e0*/  BSYNC.RECONVERGENT B0 ;  /* 0x0000000000007941 */ /* 0x000fea0003800200 */
.L_x_6:
[----:B------:R-:W1:Y:S01]  /*03f0*/  LDCU.64 UR4, c[0x0][0x888] ;  /* 0x00011100ff0477ac */ /* 0x000e620008000a00 */
[----:B------:R-:W-:Y:S02]  /*0400*/  UISETP.EQ.U32.AND UP1, UPT, UR8, URZ, UPT ;  /* 0x000000ff0800728c */ /* 0x000fe4000bf22070 */
[----:B------:R-:W-:Y:S02]  /*0410*/  UPLOP3.LUT UP3, UPT, UPT, UPT, UPT, 0x80, 0x8 ;  /* 0x000000000008789c */ /* 0x000fe40003f6f070 */
[----:B-1----:R-:W-:-:S04]  /*0420*/  UISETP.NE.U32.AND UP0, UPT, UR4, URZ, UPT ;  /* 0x000000ff0400728c */ /* 0x002fc8000bf05070 */
[----:B------:R-:W-:-:S04]  /*0430*/  UISETP.NE.AND.EX UP2, UPT, UR5, URZ, UPT, UP0 ;  /* 0x000000ff0500728c */ /* 0x000fc8000bf45300 */
[----:B------:R-:W-:-:S04]  /*0440*/  UISETP.EQ.OR.EX UP4, UPT, UR9, URZ, !UP2, UP1 ;  /* 0x000000ff0900728c */ /* 0x000fc8000d782710 */
[----:B------:R-:W-:-:S06]  /*0450*/  UP2UR UR4, UPR, URZ, 0x10 ;  /* 0x00000010ff047883 */ /* 0x000fcc0008000000 */
[----:B------:R-:W-:-:S05]  /*0460*/  MOV R0, UR4 ;  /* 0x0000000400007c02 */ /* 0x000fca0008000f00 */
[----:B------:R1:W-:Y:S01]  /*0470*/  STL [R1+0x14], R0 ;  /* 0x0000140001007387 */ /* 0x0003e20000100800 */
[----:B------:R-:W-:Y:S05]  /*0480*/  BRA.U !UP4, `(.L_x_8) ;  /* 0x000000010c1c7547 */ /* 0x000fea000b800000 */
[----:B------:R-:W-:Y:S02]  /*0490*/  UISETP.NE.U32.AND UP1, UPT, UR8, URZ, UPT ;  /* 0x000000ff0800728c */ /* 0x000fe4000bf25070 */
[----:B------:R-:W-:Y:S02]  /*04a0*/  UISETP.NE.AND UP0, UPT, UR45, URZ, UPT ;  /* 0x000000ff2d00728c */ /* 0x000fe4000bf05270 */
[----:B------:R-:W-:Y:S02]  /*04b0*/  UISETP.NE.AND.EX UP1, UPT, UR9, URZ, UPT, UP1 ;  /* 0x000000ff0900728c */ /* 0x000fe4000bf25310 */
[----:B------:R-:W-:-:S09]  /*04c0*/  USEL UR4, URZ, 0xffffffff, UP2 ;  /* 0xffffffffff047887 */ /* 0x000fd20009000000 */
[----:B------:R-:W-:-:S04]  /*04d0*/  @!UP1 USEL UR4, URZ, 0xffffffff, UP0 ;  /* 0xffffffffff049887 */ /* 0x000fc80008000000 */
[----:B------:R-:W-:-:S04]  /*04e0*/  ULOP3.LUT UR4, UR4, 0x1, URZ, 0xc0, !UPT ;  /* 0x0000000104047892 */ /* 0x000fc8000f8ec0ff */
[----:B------:R-:W-:Y:S02]  /*04f0*/  UISETP.NE.U32.AND UP3, UPT, UR4, 0x1, UPT ;  /* 0x000000010400788c */ /* 0x000fe4000bf65070 */
.L_x_8:
[----:B-1----:R-:W1:Y:S01]  /*0500*/  SHFL.IDX PT, R0, R3, RZ, 0x1f ;  /* 0x00001fff03007589 */ /* 0x002e6200000e0000 */
[----:B------:R-:W-:Y:S01]  /*0510*/  UISETP.NE.AND UP5, UPT, UR14, 0x2, UPT ;  /* 0x000000020e00788c */ /* 0x000fe2000bfa5270 */
[----:B-1----:R-:W-:-:S13]  /*0520*/  ISETP.NE.AND P0, PT, R0, RZ, PT ;  /* 0x000000ff0000720c */ /* 0x002fda0003f05270 */
[----:B------:R-:W-:Y:S05]  /*0530*/  @P0 BRA `(.L_x_9) ;  /* 0x0000000000600947 */ /* 0x000fea0003800000 */
[----:B------:R-:W1:Y:S01]  /*0540*/  S2UR UR4, SR_CgaCtaId ;  /* 0x00000000000479c3 */ /* 0x000e620000008800 */
[----:B------:R-:W-:Y:S01]  /*0550*/  UMOV UR5, 0x400 ;  /* 0x0000040000057882 */ /* 0x000fe20000000000 */
[----:B------:R-:W-:Y:S01]  /*0560*/  UMOV UR8, 0x1 ;  /* 0x0000000100087882 */ /* 0x000fe20000000000 */
[----:B------:R-:W-:Y:S01]  /*0570*/  UMOV UR6, 0x2 ;  /* 0x0000000200067882 */ /* 0x000fe20000000000 */
[----:B------:R-:W-:-:S04]  /*0580*/  UIADD3 UR8, UPT, UPT, -UR8, 0x100000, URZ ;  /* 0x0010000008087890 */ /* 0x000fc8000fffe1ff */
[----:B------:R-:W-:Y:S02]  /*0590*/  USHF.L.U32 UR9, UR8, 0xb, URZ ;  /* 0x0000000b08097899 */ /* 0x000fe400080006ff */
[----:B------:R-:W-:Y:S02]  /*05a0*/  USHF.L.U32 UR8, UR8, 0x1, URZ ;  /* 0x0000000108087899 */ /* 0x000fe400080006ff */
[----:B------:R-:W-:-:S04]  /*05b0*/  UIADD3 UR6, UPT, UPT, -UR6, 0x100000, URZ ;  /* 0x0010000006067890 */ /* 0x000fc8000fffe1ff */
[----:B------:R-:W-:Y:S02]  /*05c0*/  USHF.L.U32 UR7, UR6, 0xb, URZ ;  /* 0x0000000b06077899 */ /* 0x000fe400080006ff */
[----:B------:R-:W-:Y:S01]  /*05d0*/  USHF.L.U32 UR6, UR6, 0x1, URZ ;  /* 0x0000000106067899 */ /* 0x000fe200080006ff */
[----:B------:R-:W-:Y:S01]  /*05e0*/  ELECT P0, URZ, PT ;  /* 0x0000000000ff782f */ /* 0x000fe20003800000 */
[----:B-1----:R-:W-:Y:S01]  /*05f0*/  ULEA UR4, UR4, UR5, 0x18 ;  /* 0x0000000504047291 */ /* 0x002fe2000f8ec0ff */
[----:B------:R-:W1:Y:S11]  /*0600*/  FENCE.VIEW.ASYNC.S ;  /* 0x00000000000073c6 */ /* 0x000e760000000000 */
[----:B-1----:R1:W2:Y:S01]  /*0610*/  SYNCS.EXCH.64 URZ, [UR4], UR8 ;  /* 0x0000000804ff75b2 */ /* 0x0022a20008000100 */
[----:B------:R1:W3:Y:S01]  /*0620*/  SYNCS.EXCH.64 URZ, [UR4+0x28], UR6 ;  /* 0x0000280604ff75b2 */ /* 0x0002e20008000100 */
[----:B------:R1:W4:Y:S01]  /*0630*/  SYNCS.EXCH.64 URZ, [UR4+0x8], UR8 ;  /* 0x0000080804ff75b2 */ /* 0x0003220008000100 */
[----:B------:R1:W1:Y:S01]  /*0640*/  SYNCS.EXCH.64 URZ, [UR4+0x30], UR6 ;  /* 0x0000300604ff75b2 */ /* 0x0002620008000100 */
[----:B------:R1:W1:Y:S01]  /*0650*/  SYNCS.EXCH.64 URZ, [UR4+0x10], UR8 ;  /* 0x0000100804ff75b2 */ /* 0x0002620008000100 */
[----:B------:R1:W1:Y:S01]  /*0660*/  SYNCS.EXCH.64 URZ, [UR4+0x38], UR6 ;  /* 0x0000380604ff75b2 */ /* 0x0002620008000100 */
[----:B------:R1:W1:Y:S01]  /*0670*/  SYNCS.EXCH.64 URZ, [UR4+0x18], UR8 ;  /* 0x0000180804ff75b2 */ /* 0x0002620008000100 */
[----:B------:R1:W1:Y:S01]  /*0680*/  SYNCS.EXCH.64 URZ, [UR4+0x40], UR6 ;  /* 0x0000400604ff75b2 */ /* 0x0002620008000100 */
[----:B------:R1:W1:Y:S01]  /*0690*/  SYNCS.EXCH.64 URZ, [UR4+0x20], UR8 ;  /* 0x0000200804ff75b2 */ /* 0x0002620008000100 */
[----:B------:R1:W1:Y:S01]  /*06a0*/  SYNCS.EXCH.64 URZ, [UR4+0x48], UR6 ;  /* 0x0000480604ff75b2 */ /* 0x0002620008000100 */
[----:B------:R-:W-:Y:S01]  /*06b0*/  NOP ;  /* 0x0000000000007918 */ /* 0x000fe20000000000 */
.L_x_9:
[----:B------:R-:W5:Y:S01]  /*06c0*/  SHFL.IDX PT, R0, R3, RZ, 0x1f ;  /* 0x00001fff03007589 */ /* 0x000f6200000e0000 */
[----:B------:R-:W-:Y:S01]  /*06d0*/  NOP ;  /* 0x0000000000007918 */ /* 0x000fe20000000000 */
[----:B-----5:R-:W-:-:S13]  /*06e0*/  ISETP.NE.AND P0, PT, R0, 0x1, PT ;  /* 0x000000010000780c */ /* 0x020fda0003f05270 */
[----:B------:R-:W-:Y:S05]  /*06f0*/  @P0 BRA `(.L_x_10) ;  /* 0x0000000000400947 */ /* 0x000fea0003800000 */
[----:B-1----:R-:W1:Y:S01]  /*0700*/  S2UR UR4, SR_CgaCtaId ;  /* 0x00000000000479c3 */ /* 0x002e620000008800 */
        /* <DEDUP_REMOVED lines=12> */
[----:B-1----:R1:W1:Y:S01]  /*07d0*/  SYNCS.EXCH.64 URZ, [UR4+0x50], UR8 ;  /* 0x0000500804ff75b2 */ /* 0x0022620008000100 */
[----:B------:R1:W1:Y:S01]  /*07e0*/  SYNCS.EXCH.64 URZ, [UR4+0x58], UR6 ;  /* 0x0000580604ff75b2 */ /* 0x0002620008000100 */
[----:B------:R-:W-:Y:S01]  /*07f0*/  NOP ;  /* 0x0000000000007918 */ /* 0x000fe20000000000 */
.L_x_10:
[----:B------:R-:W5:Y:S01]  /*0800*/  SHFL.IDX PT, R0, R3, RZ, 0x1f ;  /* 0x00001fff03007589 */ /* 0x000f6200000e0000 */
[----:B------:R-:W-:Y:S01]  /*0810*/  NOP ;  /* 0x0000000000007918 */ /* 0x000fe20000000000 */
[----:B-----5:R-:W-:-:S13]  /*0820*/  ISETP.NE.AND P0, PT, R0, 0x3, PT ;  /* 0x000000030000780c */ /* 0x020fda0003f05270 */
[----:B------:R-:W-:Y:S05]  /*0830*/  @P0 BRA `(.L_x_11) ;  /* 0x0000000000300947 */ /* 0x000fea0003800000 */
[----:B-1----:R-:W1:Y:S01]  /*0840*/  S2UR UR4, SR_CgaCtaId ;  /* 0x00000000000479c3 */ /* 0x002e620000008800 */
[----:B------:R-:W-:Y:S01]  /*0850*/  UMOV UR5, 0x400 ;  /* 0x0000040000057882 */ /* 0x000fe20000000000 */
[----:B------:R-:W-:Y:S01]  /*0860*/  UMOV UR6, 0x20 ;  /* 0x0000002000067882 */ /* 0x000fe20000000000 */
[----:B------:R-:W-:Y:S01]  /*0870*/  ELECT P0, URZ, PT ;  /* 0x0000000000ff782f */ /* 0x000fe20003800000 */
[----:B------:R-:W-:-:S04]  /*0880*/  UIADD3 UR6, UPT, UPT, -UR6, 0x100000, URZ ;  /* 0x0010000006067890 */ /* 0x000fc8000fffe1ff */
[----:B------:R-:W-:Y:S02]  /*0890*/  USHF.L.U32 UR7, UR6, 0xb, URZ ;  /* 0x0000000b06077899 */ /* 0x000fe400080006ff */
[----:B------:R-:W-:Y:S02]  /*08a0*/  USHF.L.U32 UR6, UR6, 0x1, URZ ;  /* 0x0000000106067899 */ /* 0x000fe400080006ff */
[----:B-1----:R-:W-:Y:S01]  /*08b0*/  ULEA UR4, UR4, UR5, 0x18 ;  /* 0x0000000504047291 */ /* 0x002fe2000f8ec0ff */
[----:B------:R-:W1:Y:S11]  /*08c0*/  FENCE.VIEW.ASYNC.S ;  /* 0x00000000000073c6 */ /* 0x000e760000000000 */
[----:B-1----:R1:W1:Y:S01]  /*08d0*/  SYNCS.EXCH.64 URZ, [UR4+0x60], UR6 ;  /* 0x0000600604ff75b2 */ /* 0x0022620008000100 */
[----:B------:R1:W1:Y:S01]  /*08e0*/  SYNCS.EXCH.64 URZ, [UR4+0x68], UR6 ;  /* 0x0000680604ff75b2 */ /* 0x0002620008000100 */
[----:B------:R-:W-:Y:S01]  /*08f0*/  NOP ;  /* 0x0000000000007918 */ /* 0x000fe20000000000 */
.L_x_11:
[----:B------:R-:W5:Y:S01]  /*0900*/  SHFL.IDX PT, R0, R3, RZ, 0x1f ;  /* 0x00001fff03007589 */ /* 0x000f6200000e0000 */
[----:B------:R-:W-:Y:S01]  /*0910*/  NOP ;  /* 0x0000000000007918 */ /* 0x000fe20000000000 */
[----:B-----5:R-:W-:-:S13]  /*0920*/  ISETP.NE.AND P0, PT, R0, 0x4, PT ;  /* 0x000000040000780c */ /* 0x020fda0003f05270 */
[----:B------:R-:W-:Y:S05]  /*0930*/  @P0 BRA `(.L_x_12) ;  /* 0x00000000004c0947 */ /* 0x000fea0003800000 */
[----:B-1----:R-:W1:Y:S01]  /*0940*/  S2UR UR4, SR_CgaCtaId ;  /* 0x00000000000479c3 */ /* 0x002e620000008800 */
[----:B------:R-:W-:Y:S01]  /*0950*/  UMOV UR6, 0x1e0 ;  /* 0x000001e000067882 */ /* 0x000fe20000000000 */
[----:B------:R-:W-:Y:S01]  /*0960*/  UMOV UR5, 0x400 ;  /* 0x0000040000057882 */ /* 0x000fe20000000000 */
[----:B------:R-:W-:Y:S01]  /*0970*/  USEL UR6, UR6, 0x1a0, UP3 ;  /* 0x000001a006067887 */ /* 0x000fe20009800000 */
[----:B------:R-:W-:Y:S01]  /*0980*/  UMOV UR8, 0x1 ;  /* 0x0000000100087882 */ /* 0x000fe20000000000 */
[----:B------:R-:W-:Y:S01]  /*0990*/  ELECT P0, URZ, PT ;  /* 0x0000000000ff782f */ /* 0x000fe20003800000 */
[----:B------:R-:W-:-:S04]  /*09a0*/  UIADD3 UR8, UPT, UPT, -UR8, 0x100000, URZ ;  /* 0x0010000008087890 */ /* 0x000fc8000fffe1ff */
[----:B------:R-:W-:Y:S02]  /*09b0*/  USHF.L.U32 UR9, UR8, 0xb, URZ ;  /* 0x0000000b08097899 */ /* 0x000fe400080006ff */
[----:B------:R-:W-:Y:S02]  /*09c0*/  USHF.L.U32 UR8, UR8, 0x1, URZ ;  /* 0x0000000108087899 */ /* 0x000fe400080006ff */
[----:B------:R-:W-:-:S04]  /*09d0*/  UIADD3 UR6, UPT, UPT, -UR6, 0x100000, URZ ;  /* 0x0010000006067890 */ /* 0x000fc8000fffe1ff */
[----:B------:R-:W-:Y:S02]  /*09e0*/  USHF.L.U32 UR7, UR6, 0xb, URZ ;  /* 0x0000000b06077899 */ /* 0x000fe400080006ff */
[----:B------:R-:W-:Y:S02]  /*09f0*/  USHF.L.U32 UR6, UR6, 0x1, URZ ;  /* 0x0000000106067899 */ /* 0x000fe400080006ff */
[----:B-1----:R-:W-:Y:S01]  /*0a00*/  ULEA UR4, UR4, UR5, 0x18 ;  /* 0x0000000504047291 */ /* 0x002fe2000f8ec0ff */
[----:B------:R-:W1:Y:S11]  /*0a10*/  FENCE.VIEW.ASYNC.S ;  /* 0x00000000000073c6 */ /* 0x000e760000000000 */
[----:B-1----:R1:W1:Y:S01]  /*0a20*/  SYNCS.EXCH.64 URZ, [UR4+0x70], UR8 ;  /* 0x0000700804ff75b2 */ /* 0x0022620008000100 */
[----:B------:R1:W1:Y:S01]  /*0a30*/  SYNCS.EXCH.64 URZ, [UR4+0x80], UR6 ;  /* 0x0000800604ff75b2 */ /* 0x0002620008000100 */
[----:B------:R1:W1:Y:S01]  /*0a40*/  SYNCS.EXCH.64 URZ, [UR4+0x78], UR8 ;  /* 0x0000780804ff75b2 */ /* 0x0002620008000100 */
[----:B------:R1:W1:Y:S01]  /*0a50*/  SYNCS.EXCH.64 URZ, [UR4+0x88], UR6 ;  /* 0x0000880604ff75b2 */ /* 0x0002620008000100 */
[----:B------:R-:W-:Y:S01]  /*0a60*/  NOP ;  /* 0x0000000000007918 */ /* 0x000fe20000000000 */
.L_x_12:
        /* <DEDUP_REMOVED lines=26> */
.L_x_13:
[----:B------:R-:W5:Y:S01]  /*0c10*/  SHFL.IDX PT, R0, R3, RZ, 0x1f ;  /* 0x00001fff03007589 */ /* 0x000f6200000e0000 */
[----:B------:R-:W1:Y:S01]  /*0c20*/  S2UR UR38, SR_CgaCtaId ;  /* 0x00000000002679c3 */ /* 0x000e620000008800 */
[----:B------:R-:W-:Y:S01]  /*0c30*/  NOP ;  /* 0x0000000000007918 */ /* 0x000fe20000000000 */
[----:B-----5:R-:W-:-:S13]  /*0c40*/  ISETP.NE.AND P0, PT, R0, 0x3, PT ;  /* 0x000000030000780c */ /* 0x020fda0003f05270 */
[----:B-1----:R-:W-:Y:S05]  /*0c50*/  @P0 BRA `(.L_x_14) ;  /* 0x0000000000340947 */ /* 0x002fea0003800000 */
[----:B------:R-:W-:Y:S01]  /*0c60*/  UMOV UR4, 0x400 ;  /* 0x0000040000047882 */ /* 0x000fe20000000000 */
[----:B------:R-:W-:Y:S01]  /*0c70*/  UMOV UR6, 0x20 ;  /* 0x0000002000067882 */ /* 0x000fe20000000000 */
[----:B------:R-:W-:Y:S02]  /*0c80*/  ULEA UR4, UR38, UR4, 0x18 ;  /* 0x0000000426047291 */ /* 0x000fe4000f8ec0ff */
[----:B------:R-:W-:-:S04]  /*0c90*/  UIADD3 UR6, UPT, UPT, -UR6, 0x100000, URZ ;  /* 0x0010000006067890 */ /* 0x000fc8000fffe1ff */
[----:B------:R-:W-:Y:S02]  /*0ca0*/  USHF.L.U32 UR7, UR6, 0xb, URZ ;  /* 0x0000000b06077899 */ /* 0x000fe400080006ff */
[----:B------:R-:W-:Y:S01]  /*0cb0*/  USHF.L.U32 UR6, UR6, 0x1, URZ ;  /* 0x0000000106067899 */ /* 0x000fe200080006ff */
[----:B------:R-:W-:Y:S01]  /*0cc0*/  ELECT P0, URZ, PT ;  /* 0x0000000000ff782f */ /* 0x000fe20003800000 */
[----:B------:R-:W1:Y:S10]  /*0cd0*/  FENCE.VIEW.ASYNC.S ;  /* 0x00000000000073c6 */ /* 0x000e740000000000 */
[----:B-1----:R1:W1:Y:S01]  /*0ce0*/  SYNCS.EXCH.64 URZ, [UR4+0xd0], UR6 ;  /* 0x0000d00604ff75b2 */ /* 0x0022620008000100 */
[----:B------:R1:W1:Y:S01]  /*0cf0*/  SYNCS.EXCH.64 URZ, [UR4+0xe0], UR6 ;  /* 0x0000e00604ff75b2 */ /* 0x0002620008000100 */
[----:B------:R1:W1:Y:S01]  /*0d00*/  SYNCS.EXCH.64 URZ, [UR4+0xd8], UR6 ;  /* 0x0000d80604ff75b2 */ /* 0x0002620008000100 */
[----:B------:R1:W1:Y:S01]  /*0d10*/  SYNCS.EXCH.64 URZ, [UR4+0xe8], UR6 ;  /* 0x0000e80604ff75b2 */ /* 0x0002620008000100 */
[----:B------:R-:W-:Y:S01]  /*0d20*/  NOP ;  /* 0x0000000000007918 */ /* 0x000fe20000000000 */
.L_x_14:
[----:B-1----:R-:W1:Y:S01]  /*0d30*/  LDCU UR4, c[0x0][0x36c] ;  /* 0x00006d80ff0477ac */ /* 0x002e620008000800 */
[----:B------:R-:W-:Y:S01]  /*0d40*/  ISETP.NE.OR P3, PT, R2, 0x2, !P3 ;  /* 0x000000020200780c */ /* 0x000fe20005f65670 */
[----:B------:R-:W-:Y:S01]  /*0d50*/  NOP ;  /* 0x0000000000007918 */ /* 0x000fe20000000000 */
[----:B------:R-:W-:Y:S01]  /*0d60*/  LOP3.LUT R14, R6, 0x1f, RZ, 0xc0, !PT ;  /* 0x0000001f060e7812 */ /* 0x000fe200078ec0ff */
[----:B------:R-:W-:Y:S02]  /*0d70*/  UISETP.NE.AND UP4, UPT, UR14, URZ, UPT ;  /* 0x000000ff0e00728c */ /* 0x000fe4000bf85270 */
[----:B-1----:R-:W-:-:S09]  /*0d80*/  UISETP.EQ.U32.AND UP6, UPT, UR4, 0x1, UPT ;  /* 0x000000010400788c */ /* 0x002fd2000bfc2070 */
[----:B------:R-:W-:Y:S05]  /*0d90*/  BRA.U !UP6, `(.L_x_15) ;  /* 0x000000010e087547 */ /* 0x000fea000b800000 */
[----:B--234-:R-:W-:Y:S01]  /*0da0*/  UCGABAR_ARV ;  /* 0x00000000000079c7 */ /* 0x01cfe20008000000 */
[----:B------:R-:W-:Y:S05]  /*0db0*/  BRA `(.L_x_16) ;  /* 0x0000000000047947 */ /* 0x000fea0003800000 */
.L_x_15:
[----:B--234-:R-:W-:Y:S01]  /*0dc0*/  NOP ;  /* 0x0000000000007918 */ /* 0x01cfe20000000000 */
.L_x_16:
[----:B------:R-:W1:Y:S01]  /*0dd0*/  S2UR UR46, SR_CTAID.X ;  /* 0x00000000002e79c3 */ /* 0x000e620000002500 */
[----:B------:R-:W-:-:S05]  /*0de0*/  CS2R.32 R252, SR_CgaSize ;  /* 0x0000000000fc7805 */ /* 0x000fca0000008a00 */
[----:B------:R-:W-:-:S05]  /*0df0*/  IMAD R252, R252, -0xa0, RZ ;  /* 0xffffff60fcfc7824 */ /* 0x000fca00078e02ff */
[----:B------:R-:W-:-:S14]  /*0e00*/  R2UR UR5, R252 ;  /* 0x00000000fc0572ca */ /* 0x000fdc00000e0000 */
[----:B------:R-:W2:Y:S01]  /*0e10*/  LDCU UR5, c[0x0][UR5+0x2b0] ;  /* 0x00005600050577ac */ /* 0x000ea20008000800 */
[----:B------:R-:W-:-:S05]  /*0e20*/  CS2R.32 R252, SR_CgaSize ;  /* 0x0000000000fc7805 */ /* 0x000fca0000008a00 */
[----:B------:R-:W-:-:S05]  /*0e30*/  IMAD R252, R252, -0xa0, RZ ;  /* 0xffffff60fcfc7824 */ /* 0x000fca00078e02ff */
[----:B------:R-:W-:-:S14]  /*0e40*/  R2UR UR4, R252 ;  /* 0x00000000fc0472ca */ /* 0x000fdc00000e0000 */
[----:B------:R-:W3:Y:S01]  /*0e50*/  LDCU UR4, c[0x0][UR4+0x2b4] ;  /* 0x00005680040477ac */ /* 0x000ee20008000800 */
[----:B------:R-:W4:Y:S01]  /*0e60*/  S2UR UR47, SR_CTAID.Y ;  /* 0x00000000002f79c3 */ /* 0x000f220000002600 */
[----:B------:R-:W-:-:S05]  /*0e70*/  CS2R.32 R252, SR_CgaSize ;  /* 0x0000000000fc7805 */ /* 0x000fca0000008a00 */
[----:B------:R-:W-:-:S05]  /*0e80*/  IMAD R252, R252, -0xa0, RZ ;  /* 0xffffff60fcfc7824 */ /* 0x000fca00078e02ff */
[----:B------:R-:W-:-:S14]  /*0e90*/  R2UR UR7, R252 ;  /* 0x00000000fc0772ca */ /* 0x000fdc00000e0000 */
[----:B------:R-:W5:Y:S01]  /*0ea0*/  LDCU UR7, c[0x0][UR7+0x2a0] ;  /* 0x00005400070777ac */ /* 0x000f620008000800 */
[----:B------:R-:W-:-:S05]  /*0eb0*/  CS2R.32 R252, SR_CgaSize ;  /* 0x0000000000fc7805 */ /* 0x000fca0000008a00 */
[----:B------:R-:W-:-:S05]  /*0ec0*/  IMAD R252, R252, -0xa0, RZ ;  /* 0xffffff60fcfc7824 */ /* 0x000fca00078e02ff */
[----:B------:R-:W-:-:S14]  /*0ed0*/  R2UR UR8, R252 ;  /* 0x00000000fc0872ca */ /* 0x000fdc00000e0000 */
[----:B------:R-:W5:Y:S01]  /*0ee0*/  LDCU UR8, c[0x0][UR8+0x2a4] ;  /* 0x00005480080877ac */ /* 0x000f620008000800 */
[----:B------:R-:W3:Y:S01]  /*0ef0*/  LDCU UR22, c[0x0][0xb24] ;  /* 0x00016480ff1677ac */ /* 0x000ee20008000800 */
[----:B------:R-:W3:Y:S01]  /*0f00*/  LDCU UR15, c[0x0][0xb24] ;  /* 0x00016480ff0f77ac */ /* 0x000ee20008000800 */
[----:B-1----:R-:W-:Y:S01]  /*0f10*/  I2FP.F32.U32 R0, UR46 ;  /* 0x0000002e00007c45 */ /* 0x002fe20008201000 */
[----:B------:R-:W1:Y:S04]  /*0f20*/  LDCU UR24, c[0x0][0xb30] ;  /* 0x00016600ff1877ac */ /* 0x000e680008000800 */
[----:B--2---:R-:W-:Y:S01]  /*0f30*/  FMUL R0, R0, UR5 ;  /* 0x0000000500007c20 */ /* 0x004fe20008400000 */
[----:B----4-:R-:W-:-:S03]  /*0f40*/  I2FP.F32.U32 R3, UR47 ;  /* 0x0000002f00037c45 */ /* 0x010fc60008201000 */
[----:B------:R-:W2:Y:S02]  /*0f50*/  F2I.U32.TRUNC.NTZ R2, R0 ;  /* 0x0000000000027305 */ /* 0x000ea4000020f000 */
[----:B--2---:R-:W-:Y:S01]  /*0f60*/  R2UR UR6, R2 ;  /* 0x00000000020672ca */ /* 0x004fe200000e0000 */
[----:B---3--:R-:W-:Y:S01]  /*0f70*/  FMUL R0, R3, UR4 ;  /* 0x0000000403007c20 */ /* 0x008fe20008400000 */
[----:B------:R-:W-:Y:S01]  /*0f80*/  ULOP3.LUT UR4, UR38, 0x1, URZ, 0xc0, !UPT ;  /* 0x0000000126047892 */ /* 0x000fe2000f8ec0ff */
[----:B------:R-:W-:-:S03]  /*0f90*/  PRMT R3, RZ, 0x7610, R3 ;  /* 0x00007610ff037816 */ /* 0x000fc60000000003 */
[----:B------:R-:W-:Y:S01]  /*0fa0*/  UISETP.NE.U32.AND UP0, UPT, UR4, 0x1, UPT ;  /* 0x000000010400788c */ /* 0x000fe2000bf05070 */
[----:B------:R-:W2:Y:S03]  /*0fb0*/  F2I.U32.TRUNC.NTZ R0, R0 ;  /* 0x0000000000007305 */ /* 0x000ea6000020f000 */
[----:B------:R-:W-:-:S03]  /*0fc0*/  USEL UR4, URZ, 0x3c00, UP0 ;  /* 0x00003c00ff047887 */ /* 0x000fc60008000000 */
[----:B------:R-:W-:-:S04]  /*0fd0*/  UIADD3 UR6, UPT, UPT, -UR6, URZ, URZ ;  /* 0x000000ff06067290 */ /* 0x000fc8000fffe1ff */
[----:B-----5:R-:W-:Y:S01]  /*0fe0*/  UIMAD UR6, UR7, UR6, UR46 ;  /* 0x00000006070672a4 */ /* 0x020fe2000f8e022e */
[----:B--2---:R-:W-:-:S05]  /*0ff0*/  R2UR UR5, R0 ;  /* 0x00000000000572ca */ /* 0x004fca00000e0000 */
[----:B------:R-:W-:-:S05]  /*1000*/  IMAD.U32 R4, RZ, RZ, UR6 ;  /* 0x00000006ff047e24 */ /* 0x000fca000f8e00ff */
[----:B------:R2:W-:Y:S03]  /*1010*/  STL [R1], R4 ;  /* 0x0000000401007387 */ /* 0x0005e60000100800 */
[----:B------:R-:W-:-:S04]  /*1020*/  UIADD3 UR5, UPT, UPT, -UR5, URZ, URZ ;  /* 0x000000ff05057290 */ /* 0x000fc8000fffe1ff */
[----:B------:R-:W-:-:S06]  /*1030*/  UIMAD UR5, UR8, UR5, UR47 ;  /* 0x00000005080572a4 */ /* 0x000fcc000f8e022f */
[----:B------:R-:W-:Y:S01]  /*1040*/  IMAD.U32 R252, RZ, RZ, UR5 ;  /* 0x00000005fffc7e24 */ /* 0x000fe2000f8e00ff */
[----:B-1----:R-:W-:Y:S06]  /*1050*/  BRA.U UP4, `(.L_x_17) ;  /* 0x0000000104307547 */ /* 0x002fec000b800000 */
[----:B------:R-:W-:Y:S02]  /*1060*/  R2UR UR5, R252 ;  /* 0x00000000fc0572ca */ /* 0x000fe400000e0000 */
[----:B------:R-:W-:-:S11]  /*1070*/  R2UR UR7, R4 ;  /* 0x00000000040772ca */ /* 0x000fd600000e0000 */
[----:B------:R-:W-:-:S04]  /*1080*/  UISETP.NE.AND UP0, UPT, UR5, URZ, UPT ;  /* 0x000000ff0500728c */ /* 0x000fc8000bf05270 */
[----:B------:R-:W-:-:S04]  /*1090*/  UISETP.EQ.OR UP0, UPT, UR7, URZ, !UP0 ;  /* 0x000000ff0700728c */ /* 0x000fc8000c702670 */
[----:B------:R-:W-:Y:S02]  /*10a0*/  USEL UR6, URZ, 0x1, !UP0 ;  /* 0x00000001ff067887 */ /* 0x000fe4000c000000 */
[----:B------:R-:W-:-:S04]  /*10b0*/  UISETP.NE.AND UP0, UPT, UR5, URZ, UPT ;  /* 0x000000ff0500728c */ /* 0x000fc8000bf05270 */
[----:B------:R-:W-:Y:S02]  /*10c0*/  USEL UR5, URZ, 0x2, UP0 ;  /* 0x00000002ff057887 */ /* 0x000fe40008000000 */
[----:B------:R-:W-:-:S04]  /*10d0*/  UISETP.NE.AND UP0, UPT, UR7, 0x1, UPT ;  /* 0x000000010700788c */ /* 0x000fc8000bf05270 */
[----:B------:R-:W-:-:S04]  /*10e0*/  USEL UR5, UR5, 0x2, UP0 ;  /* 0x0000000205057887 */ /* 0x000fc80008000000 */
[----:B------:R-:W-:-:S06]  /*10f0*/  UIADD3 UR5, UPT, UPT, UR6, UR5, URZ ;  /* 0x0000000506057290 */ /* 0x000fcc000fffe0ff */
[----:B------:R-:W-:-:S05]  /*1100*/  IMAD.U32 R0, RZ, RZ, UR5 ;  /* 0x00000005ff007e24 */ /* 0x000fca000f8e00ff */
[----:B------:R-:W-:-:S07]  /*1110*/  PRMT R3, R0, 0x7610, R3 ;  /* 0x0000761000037816 */ /* 0x000fce0000000003 */
.L_x_17:
[----:B------:R-:W1:Y:S01]  /*1120*/  S2UR UR36, SR_CTAID.Z ;  /* 0x00000000002479c3 */ /* 0x000e620000002700 */
[----:B------:R-:W-:-:S09]  /*1130*/  UISETP.GE.AND UP0, UPT, UR22, 0x1, UPT ;  /* 0x000000011600788c */ /* 0x000fd2000bf06270 */
[----:B------:R-:W-:Y:S05]  /*1140*/  BRA.U !UP0, `(.L_x_18) ;  /* 0x0000000108d07547 */ /* 0x000fea000b800000 */
[----:B------:R-:W3:Y:S01]  /*1150*/  LDCU.128 UR16, c[0x0][0xb10] ;  /* 0x00016200ff1077ac */ /* 0x000ee20008000c00 */
[----:B------:R-:W4:Y:S01]  /*1160*/  LDCU UR23, c[0x0][0xb0c] ;  /* 0x00016180ff1777ac */ /* 0x000f220008000800 */
[----:B------:R-:W5:Y:S01]  /*1170*/  LDCU UR7, c[0x0][0x370] ;  /* 0x00006e00ff0777ac */ /* 0x000f620008000800 */
[----:B------:R-:W2:Y:S01]  /*1180*/  LDCU UR8, c[0x0][0x374] ;  /* 0x00006e80ff0877ac */ /* 0x000ea20008000800 */
[----:B------:R-:W1:Y:S01]  /*1190*/  LDCU UR9, c[0x0][0xb20] ;  /* 0x00016400ff0977ac */ /* 0x000e620008000800 */
[----:B---3--:R-:W-:Y:S02]  /*11a0*/  UIMAD.WIDE.U32 UR10, UR46, UR16, URZ ;  /* 0x000000102e0a72a5 */ /* 0x008fe4000f8e00ff */
[----:B----4-:R-:W-:Y:S02]  /*11b0*/  UISETP.NE.AND UP0, UPT, UR23, 0x1, UPT ;  /* 0x000000011700788c */ /* 0x010fe4000bf05270 */
[----:B------:R-:W-:Y:S02]  /*11c0*/  UISETP.NE.AND UP1, UPT, UR22, 0x1, UPT ;  /* 0x000000011600788c */ /* 0x000fe4000bf25270 */
[----:B-----5:R-:W-:Y:S01]  /*11d0*/  UIMAD.WIDE.U32 UR12, UR7, UR16, URZ ;  /* 0x00000010070c72a5 */ /* 0x020fe2000f8e00ff */
[----:B------:R-:W-:Y:S01]  /*11e0*/  UMOV UR6, UR11 ;  /* 0x0000000b00067c82 */ /* 0x000fe20008000000 */
[----:B------:R-:W-:-:S02]  /*11f0*/  UIMAD.WIDE.U32 UR20, UR47, UR19, URZ ;  /* 0x000000132f1472a5 */ /* 0x000fc4000f8e00ff */
[----:B------:R-:W-:Y:S01]  /*1200*/  USHF.R.U32.HI UR6, URZ, UR17, UR6 ;  /* 0x00000011ff067299 */ /* 0x000fe20008011606 */
[----:B------:R-:W3:Y:S02]  /*1210*/  LDCU.64 UR10, c[0x0][0xb28] ;  /* 0x00016500ff0a77ac */ /* 0x000ee40008000a00 */
[----:B------:R-:W-:Y:S01]  /*1220*/  UMOV UR12, UR13 ;  /* 0x0000000d000c7c82 */ /* 0x000fe20008000000 */
[----:B------:R-:W-:Y:S02]  /*1230*/  USEL UR6, UR46, UR6, !UP0 ;  /* 0x000000062e067287 */ /* 0x000fe4000c000000 */
[----:B------:R-:W-:Y:S02]  /*1240*/  @UP0 USHF.R.U32.HI UR7, URZ, UR17, UR12 ;  /* 0x00000011ff070299 */ /* 0x000fe4000801160c */
[----:B------:R-:W-:Y:S02]  /*1250*/  UISETP.NE.AND UP0, UPT, UR18, 0x1, UPT ;  /* 0x000000011200788c */ /* 0x000fe4000bf05270 */
[----:B--2---:R-:W-:Y:S01]  /*1260*/  UIMAD.WIDE.U32 UR12, UR8, UR19, URZ ;  /* 0x00000013080c72a5 */ /* 0x004fe2000f8e00ff */
[----:B------:R-:W-:-:S02]  /*1270*/  UMOV UR5, UR21 ;  /* 0x0000001500057c82 */ /* 0x000fc40008000000 */
[----:B-1----:R-:W-:-:S04]  /*1280*/  USHF.R.U32.HI UR5, URZ, UR9, UR5 ;  /* 0x00000009ff057299 */ /* 0x002fc80008011605 */
[----:B------:R-:W-:Y:S01]  /*1290*/  UMOV UR12, UR13 ;  /* 0x0000000d000c7c82 */ /* 0x000fe20008000000 */
[----:B---3--:R-:W-:Y:S02]  /*12a0*/  UIMAD.WIDE.U32 UR16, UR7, UR10, URZ ;  /* 0x0000000a071072a5 */ /* 0x008fe4000f8e00ff */
[----:B------:R-:W-:Y:S02]  /*12b0*/  @UP0 USHF.R.U32.HI UR8, URZ, UR9, UR12 ;  /* 0x00000009ff080299 */ /* 0x000fe4000801160c */
[----:B------:R-:W-:Y:S02]  /*12c0*/  USEL UR5, UR47, UR5, !UP0 ;  /* 0x000000052f057287 */ /* 0x000fe4000c000000 */
[----:B------:R-:W-:Y:S01]  /*12d0*/  UIMAD.WIDE.U32 UR12, UR8, UR10, URZ ;  /* 0x0000000a080c72a5 */ /* 0x000fe2000f8e00ff */
[----:B------:R-:W-:Y:S02]  /*12e0*/  UMOV UR16, UR17 ;  /* 0x0000001100107c82 */ /* 0x000fe40008000000 */
[----:B------:R-:W-:-:S04]  /*12f0*/  @UP1 USHF.R.U32.HI UR7, URZ, UR11, UR16 ;  /* 0x0000000bff071299 */ /* 0x000fc80008011610 */
[----:B------:R-:W-:Y:S01]  /*1300*/  UMOV UR12, UR13 ;  /* 0x0000000d000c7c82 */ /* 0x000fe20008000000 */
[----:B------:R-:W-:Y:S02]  /*1310*/  UIMAD UR9, UR7, UR22, URZ ;  /* 0x00000016070972a4 */ /* 0x000fe4000f8e02ff */
[----:B------:R-:W-:Y:S02]  /*1320*/  @UP1 USHF.R.U32.HI UR8, URZ, UR11, UR12 ;  /* 0x0000000bff081299 */ /* 0x000fe4000801160c */
[----:B------:R-:W-:Y:S02]  /*1330*/  UIMAD.WIDE.U32 UR12, UR5, UR10, URZ ;  /* 0x0000000a050c72a5 */ /* 0x000fe4000f8e00ff */
[----:B------:R-:W-:Y:S02]  /*1340*/  UIMAD UR8, UR8, UR22, URZ ;  /* 0x00000016080872a4 */ /* 0x000fe4000f8e02ff */
[----:B------:R-:W-:Y:S02]  /*1350*/  UIADD3 UR12, UPT, UPT, -UR6, URZ, URZ ;  /* 0x000000ff060c7290 */ /* 0x000fe4000fffe1ff */
[----:B------:R-:W-:-:S02]  /*1360*/  UISETP.GE.AND UP0, UPT, UR5, UR8, UPT ;  /* 0x000000080500728c */ /* 0x000fc4000bf06270 */
[----:B------:R-:W-:Y:S02]  /*1370*/  UIMAD UR46, UR23, UR12, UR46 ;  /* 0x0000000c172e72a4 */ /* 0x000fe4000f8e022e */
[----:B------:R-:W-:Y:S02]  /*1380*/  UISETP.GE.OR UP0, UPT, UR6, UR9, UP0 ;  /* 0x000000090600728c */ /* 0x000fe40008706670 */
[----:B------:R-:W-:-:S03]  /*1390*/  UIMAD.WIDE.U32 UR8, UR6, UR10, URZ ;  /* 0x0000000a060872a5 */ /* 0x000fc6000f8e00ff */
[----:B------:R-:W-:Y:S02]  /*13a0*/  UMOV UR10, UR13 ;  /* 0x0000000d000a7c82 */ /* 0x000fe40008000000 */
[----:B------:R-:W-:-:S04]  /*13b0*/  USHF.R.U32.HI UR10, URZ, UR11, UR10 ;  /* 0x0000000bff0a7299 */ /* 0x000fc8000801160a */
[----:B------:R-:W-:Y:S02]  /*13c0*/  USEL UR8, UR5, UR10, !UP1 ;  /* 0x0000000a05087287 */ /* 0x000fe4000c800000 */
[----:B------:R-:W-:Y:S02]  /*13d0*/  @!UP0 USHF.R.U32.HI UR9, URZ, UR11, UR9 ;  /* 0x0000000bff098299 */ /* 0x000fe40008011609 */
[----:B------:R-:W-:Y:S02]  /*13e0*/  UIADD3 UR10, UPT, UPT, -UR8, URZ, URZ ;  /* 0x000000ff080a7290 */ /* 0x000fe4000fffe1ff */
[----:B------:R-:W-:Y:S02]  /*13f0*/  @!UP0 USEL UR9, UR6, UR9, !UP1 ;  /* 0x0000000906098287 */ /* 0x000fe4000c800000 */
[----:B------:R-:W-:Y:S02]  /*1400*/  UIMAD UR10, UR22, UR10, UR5 ;  /* 0x0000000a160a72a4 */ /* 0x000fe4000f8e0205 */
[----:B------:R-:W-:-:S02]  /*1410*/  UIADD3 UR11, UPT, UPT, -UR5, URZ, URZ ;  /* 0x000000ff050b7290 */ /* 0x000fc4000fffe1ff */
[----:B------:R-:W-:Y:S02]  /*1420*/  @!UP0 UIMAD UR7, UR10, UR7, UR9 ;  /* 0x000000070a0782a4 */ /* 0x000fe4000f8e0209 */
[----:B------:R-:W-:Y:S02]  /*1430*/  @!UP0 UIADD3 UR8, UPT, UPT, UR8, -UR9, URZ ;  /* 0x8000000908088290 */ /* 0x000fe4000fffe0ff */
[----:B------:R-:W-:Y:S02]  /*1440*/  UIMAD UR11, UR18, UR11, UR47 ;  /* 0x0000000b120b72a4 */ /* 0x000fe4000f8e022f */
[----:B------:R-:W-:-:S03]  /*1450*/  @!UP0 UIMAD UR5, UR8, UR22, UR6 ;  /* 0x00000016080582a4 */ /* 0x000fc6000f8e0206 */
[----:B------:R-:W-:Y:S01]  /*1460*/  @!UP0 UMOV UR6, UR7 ;  /* 0x0000000700068c82 */ /* 0x000fe20008000000 */
[----:B------:R-:W-:Y:S02]  /*1470*/  UIMAD UR47, UR5, UR18, UR11 ;  /* 0x00000012052f72a4 */ /* 0x000fe4000f8e020b */
[----:B------:R-:W-:-:S12]  /*1480*/  UIMAD UR46, UR6, UR23, UR46 ;  /* 0x00000017062e72a4 */ /* 0x000fd8000f8e022e */
.L_x_18:
[----:B------:R-:W-:-:S09]  /*1490*/  UISETP.NE.AND UP0, UPT, UR24, 0x1, UPT ;  /* 0x000000011800788c */ /* 0x000fd2000bf05270 */
[----:B------:R-:W-:Y:S05]  /*14a0*/  BRA.U UP0, `(.L_x_19) ;  /* 0x0000000100447547 */ /* 0x000fea000b800000 */
[----:B------:R-:W3:Y:S01]  /*14b0*/  LDCU.128 UR16, c[0x0][0xb10] ;  /* 0x00016200ff1077ac */ /* 0x000ee20008000c00 */
[----:B------:R-:W4:Y:S01]  /*14c0*/  LDCU UR10, c[0x0][0xb0c] ;  /* 0x00016180ff0a77ac */ /* 0x000f220008000800 */
[----:B------:R-:W5:Y:S01]  /*14d0*/  LDCU UR11, c[0x0][0xb20] ;  /* 0x00016400ff0b77ac */ /* 0x000f620008000800 */
[----:B---3--:R-:W-:Y:S02]  /*14e0*/  UIMAD.WIDE.U32 UR6, UR46, UR16, URZ ;  /* 0x000000102e0672a5 */ /* 0x008fe4000f8e00ff */
[----:B------:R-:W-:Y:S02]  /*14f0*/  UIMAD.WIDE.U32 UR8, UR47, UR19, URZ ;  /* 0x000000132f0872a5 */ /* 0x000fe4000f8e00ff */
[----:B----4-:R-:W-:-:S03]  /*1500*/  UISETP.NE.AND UP0, UPT, UR10, 0x1, UPT ;  /* 0x000000010a00788c */ /* 0x010fc6000bf05270 */
[----:B------:R-:W-:Y:S02]  /*1510*/  UMOV UR6, UR7 ;  /* 0x0000000700067c82 */ /* 0x000fe40008000000 */
[----:B------:R-:W-:Y:S01]  /*1520*/  USHF.R.U32.HI UR6, URZ, UR17, UR6 ;  /* 0x00000011ff067299 */ /* 0x000fe20008011606 */
[----:B------:R-:W-:-:S03]  /*1530*/  UMOV UR5, UR9 ;  /* 0x0000000900057c82 */ /* 0x000fc60008000000 */
[----:B------:R-:W-:Y:S02]  /*1540*/  USEL UR6, UR46, UR6, !UP0 ;  /* 0x000000062e067287 */ /* 0x000fe4000c000000 */
[----:B------:R-:W-:Y:S02]  /*1550*/  UISETP.NE.AND UP0, UPT, UR18, 0x1, UPT ;  /* 0x000000011200788c */ /* 0x000fe4000bf05270 */
[----:B-----5:R-:W-:-:S04]  /*1560*/  USHF.R.U32.HI UR5, URZ, UR11, UR5 ;  /* 0x0000000bff057299 */ /* 0x020fc80008011605 */
[----:B------:R-:W-:-:S04]  /*1570*/  USEL UR5, UR47, UR5, !UP0 ;  /* 0x000000052f057287 */ /* 0x000fc8000c000000 */
[----:B------:R-:W-:Y:S02]  /*1580*/  UIADD3 UR7, UPT, UPT, UR6, -UR5, URZ ;  /* 0x8000000506077290 */ /* 0x000fe4000fffe0ff */
[----:B------:R-:W-:Y:S02]  /*1590*/  UIADD3 UR5, UPT, UPT, -UR6, UR5, URZ ;  /* 0x0000000506057290 */ /* 0x000fe4000fffe1ff */
[----:B------:R-:W-:Y:S02]  /*15a0*/  UIMAD UR47, UR7, UR18, UR47 ;  /* 0x00000012072f72a4 */ /* 0x000fe4000f8e022f */
[----:B------:R-:W-:-:S12]  /*15b0*/  UIMAD UR46, UR5, UR10, UR46 ;  /* 0x0000000a052e72a4 */ /* 0x000fd8000f8e022e */
.L_x_19:
[----:B------:R-:W-:Y:S01]  /*15c0*/  UISETP.NE.AND UP0, UPT, UR14, 0x2, UPT ;  /* 0x000000020e00788c */ /* 0x000fe2000bf05270 */
[----:B------:R-:W-:Y:S09]  /*15d0*/  BRA.U !UP6, `(.L_x_20) ;  /* 0x000000010e0c7547 */ /* 0x000ff2000b800000 */
[----:B------:R-:W-:Y:S01]  /*15e0*/  UCGABAR_WAIT ;  /* 0x0000000000007dc7 */ /* 0x000fe20008000000 */
[----:B------:R-:W-:Y:S01]  /*15f0*/  CCTL.IVALL ;  /* 0x00000000ff00798f */ /* 0x000fe20002000000 */
[----:B------:R-:W-:Y:S05]  /*1600*/  BRA `(.L_x_21) ;  /* 0x0000000000047947 */ /* 0x000fea0003800000 */
.L_x_20:
[----:B------:R-:W-:Y:S06]  /*1610*/  BAR.SYNC.DEFER_BLOCKING 0x0 ;  /* 0x0000000000007b1d */ /* 0x000fec0000010000 */
.L_x_21:
[----:B------:R-:W-:Y:S05]  /*1620*/  BRA.U UP0, `(.L_x_22) ;  /* 0x0000001100f47547 */ /* 0x000fea000b800000 */
[----:B------:R-:W3:Y:S01]  /*1630*/  LDCU UR7, c[0x0][0x38c] ;  /* 0x00007180ff0777ac */ /* 0x000ee20008000800 */
[----:B------:R-:W-:Y:S01]  /*1640*/  PLOP3.LUT P1, PT, PT, PT, UP3, 0x80, 0x8 ;  /* 0x000000000008781c */ /* 0x000fe20003f2f038 */
[----:B------:R-:W-:Y:S01]  /*1650*/  HFMA2 R12, -RZ, RZ, 0, 0 ;  /* 0x00000000ff0c7431 */ /* 0x000fe200000001ff */
[----:B------:R-:W-:Y:S01]  /*1660*/  ISETP.EQ.OR P2, PT, R14, RZ, P3 ;  /* 0x000000ff0e00720c */ /* 0x000fe20001f42670 */
[----:B------:R-:W-:Y:S01]  /*1670*/  UISETP.NE.AND UP1, UPT, UR14, URZ, UPT ;  /* 0x000000ff0e00728c */ /* 0x000fe2000bf25270 */
[----:B------:R-:W-:Y:S01]  /*1680*/  PLOP3.LUT P1, PT, P1, PT, PT, 0x8, 0x80 ;  /* 0x000000000080781c */ /* 0x000fe20000f2e170 */
[----:B------:R-:W-:Y:S01]  /*1690*/  USEL UR26, URZ, 0x1, UP5 ;  /* 0x00000001ff1a7887 */ /* 0x000fe2000a800000 */
[----:B------:R-:W-:Y:S01]  /*16a0*/  IMAD.MOV.U32 R0, RZ, RZ, 0x1 ;  /* 0x00000001ff007424 */ /* 0x000fe200078e00ff */
[----:B------:R-:W-:Y:S01]  /*16b0*/  MOV R11, 0x1 ;  /* 0x00000001000b7802 */ /* 0x000fe20000000f00 */
[----:B------:R-:W-:Y:S01]  /*16c0*/  IMAD.MOV.U32 R9, RZ, RZ, RZ ;  /* 0x000000ffff097224 */ /* 0x000fe200078e00ff */
[----:B------:R-:W4:Y:S01]  /*16d0*/  LDCU UR40, c[0x0][0x370] ;  /* 0x00006e00ff2877ac */ /* 0x000f220008000800 */
[----:B------:R-:W-:Y:S01]  /*16e0*/  IMAD.MOV.U32 R10, RZ, RZ, RZ ;  /* 0x000000ffff0a7224 */ /* 0x000fe200078e00ff */
[----:B------:R-:W1:Y:S01]  /*16f0*/  LDCU.64 UR28, c[0x0][0x348] ;  /* 0x00006900ff1c77ac */ /* 0x000e620008000a00 */
[----:B---3--:R-:W-:-:S02]  /*1700*/  UIADD3 UR6, UPT, UPT, UR7, 0x7f, URZ ;  /* 0x0000007f07067890 */ /* 0x008fc4000fffe0ff */
[----:B------:R-:W-:Y:S02]  /*1710*/  USHF.R.U32.HI UR44, URZ, 0x7, UR4 ;  /* 0x00000007ff2c7899 */ /* 0x000fe40008011604 */
[----:B------:R-:W-:Y:S02]  /*1720*/  USHF.R.S32.HI UR5, URZ, 0x1f, UR6 ;  /* 0x0000001fff057899 */ /* 0x000fe40008011406 */
[----:B------:R-:W-:Y:S02]  /*1730*/  UIADD3 UR45, UPT, UPT, UR7, 0xfe, URZ ;  /* 0x000000fe072d7890 */ /* 0x000fe4000fffe0ff */
[----:B------:R-:W-:Y:S01]  /*1740*/  ULEA.HI UR5, UR5, UR6, URZ, 0x7 ;  /* 0x0000000605057291 */ /* 0x000fe2000f8f38ff */
[----:B------:R-:W3:Y:S03]  /*1750*/  LDCU UR39, c[0x0][0x374] ;  /* 0x00006e80ff2777ac */ /* 0x000ee60008000800 */
[----:B------:R-:W-:-:S02]  /*1760*/  USHF.R.S32.HI UR42, URZ, 0x7, UR5 ;  /* 0x00000007ff2a7899 */ /* 0x000fc40008011405 */
[----:B------:R-:W-:Y:S02]  /*1770*/  UIADD3 UR5, UPT, UPT, UR7, -0x1, URZ ;  /* 0xffffffff07057890 */ /* 0x000fe4000fffe0ff */
[----:B------:R-:W-:Y:S02]  /*1780*/  UISETP.LT.U32.AND UP0, UPT, UR42, 0x5, UPT ;  /* 0x000000052a00788c */ /* 0x000fe4000bf01070 */
[----:B------:R-:W-:Y:S02]  /*1790*/  UISETP.GE.U32.AND UP2, UPT, UR5, -0xff, UPT ;  /* 0xffffff010500788c */ /* 0x000fe4000bf46070 */
[----:B------:R-:W-:Y:S02]  /*17a0*/  USEL UR41, UR42, 0x5, UP0 ;  /* 0x000000052a297887 */ /* 0x000fe40008000000 */
[----:B------:R-:W-:Y:S02]  /*17b0*/  USEL UR26, UR26, 0x2, UP1 ;  /* 0x000000021a1a7887 */ /* 0x000fe40008800000 */
[----:B------:R-:W-:-:S02]  /*17c0*/  UIADD3 UR21, UPT, UPT, UR41, -0x1, URZ ;  /* 0xffffffff29157890 */ /* 0x000fc4000fffe0ff */
[----:B------:R-:W-:Y:S01]  /*17d0*/  UIADD3 UR43, UPT, UPT, UR42, -UR41, URZ ;  /* 0x800000292a2b7290 */ /* 0x000fe2000fffe0ff */
[----:B------:R-:W-:Y:S02]  /*17e0*/  UMOV UR6, URZ ;  /* 0x000000ff00067c82 */ /* 0x000fe40008000000 */
[----:B------:R-:W-:-:S04]  /*17f0*/  @UP2 UIADD3 UR21, UPT, UPT, UR41, URZ, URZ ;  /* 0x000000ff29152290 */ /* 0x000fc8000fffe0ff */
[----:B-1-34-:R-:W-:-:S12]  /*1800*/  UIADD3 UR21, UPT, UPT, UR21, 0x1, URZ ;  /* 0x0000000115157890 */ /* 0x01afd8000fffe0ff */
.L_x_42:
[----:B------:R-:W-:Y:S01]  /*1810*/  UISETP.NE.AND UP0, UPT, UR38, URZ, UPT ;  /* 0x000000ff2600728c */ /* 0x000fe2000bf05270 */
[----:B------:R-:W1:Y:S08]  /*1820*/  S2UR UR38, SR_CgaCtaId ;  /* 0x00000000002679c3 */ /* 0x000e700000008800 */
[----:B------:R-:W-:Y:S05]  /*1830*/  BRA.U UP0, `(.L_x_23) ;  /* 0x0000000100347547 */ /* 0x000fea000b800000 */
[----:B------:R-:W3:Y:S01]  /*1840*/  S2R R2, SR_CgaCtaId ;  /* 0x0000000000027919 */ /* 0x000ee20000008800 */
[----:B------:R-:W-:-:S04]  /*1850*/  MOV R3, 0x400 ;  /* 0x0000040000037802 */ /* 0x000fc80000000f00 */
[----:B---3--:R-:W-:Y:S02]  /*1860*/  LEA R2, R2, R3, 0x18 ;  /* 0x0000000302027211 */ /* 0x008fe400078ec0ff */
[----:B------:R-:W-:-:S03]  /*1870*/  SHF.L.U32 R3, R11, 0x1f, RZ ;  /* 0x0000001f0b037819 */ /* 0x000fc600000006ff */
[----:B------:R-:W-:-:S04]  /*1880*/  IMAD R2, R10, 0x8, R2 ;  /* 0x000000080a027824 */ /* 0x000fc800078e0202 */
[----:B------:R-:W3:Y:S02]  /*1890*/  SYNCS.PHASECHK.TRANS64.TRYWAIT P0, [R2+URZ+0xe0], R3 ;  /* 0x0000e003020075a7 */ /* 0x000ee400080011ff */
[----:B---3--:R-:W-:Y:S05]  /*18a0*/  @!P0 BRA `(.L_x_24) ;  /* 0x0000008c00308947 */ /* 0x008fea0003800000 */
.L_x_112:
[----:B------:R3:W-:Y:S02]  /*18b0*/  SYNCS.ARRIVE.TRANS64.A1T0 RZ, [R2+URZ+0xd0], RZ ;  /* 0x0000d0ff02ff79a7 */ /* 0x0007e400081000ff */
[----:B---3--:R-:W-:-:S05]  /*18c0*/  VIADD R2, R10, 0x1 ;  /* 0x000000010a027836 */ /* 0x008fca0000000000 */
[----:B------:R-:W-:-:S04]  /*18d0*/  ISETP.NE.AND P0, PT, R2, 0x2, PT ;  /* 0x000000020200780c */ /* 0x000fc80003f05270 */
[----:B------:R-:W-:Y:S02]  /*18e0*/  SEL R3, RZ, 0x1, P0 ;  /* 0x00000001ff037807 */ /* 0x000fe40000000000 */
[----:B------:R-:W-:Y:S02]  /*18f0*/  SEL R10, R2, RZ, P0 ;  /* 0x000000ff020a7207 */ /* 0x000fe40000000000 */
[----:B------:R-:W-:-:S07]  /*1900*/  LOP3.LUT R11, R11, R3, RZ, 0x3c, !PT ;  /* 0x000000030b0b7212 */ /* 0x000fce00078e3cff */
.L_x_23:
[----:B------:R-:W-:Y:S01]  /*1910*/  UMOV UR7, 0x400 ;  /* 0x0000040000077882 */ /* 0x000fe20000000000 */
[----:B------:R-:W-:Y:S01]  /*1920*/  SHF.L.U32 R2, R0, 0x1f, RZ ;  /* 0x0000001f00027819 */ /* 0x000fe200000006ff */
[----:B-1----:R-:W-:Y:S02]  /*1930*/  ULEA UR7, UR38, UR7, 0x18 ;  /* 0x0000000726077291 */ /* 0x002fe4000f8ec0ff */
[----:B------:R-:W-:Y:S02]  /*1940*/  UISETP.GE.U32.AND UP0, UPT, UR45, 0xff, UPT ;  /* 0x000000ff2d00788c */ /* 0x000fe4000bf06070 */
[----:B------:R-:W-:Y:S02]  /*1950*/  ULEA UR5, UR6, UR7, 0x3 ;  /* 0x0000000706057291 */ /* 0x000fe4000f8e18ff */
[----:B------:R-:W-:Y:S02]  /*1960*/  USHF.L.U32 UR35, UR46, 0x6, URZ ;  /* 0x000000062e237899 */ /* 0x000fe400080006ff */
[----:B------:R-:W-:Y:S01]  /*1970*/  UIMAD UR11, UR47, 0xf0, UR44 ;  /* 0x000000f02f0b78a4 */ /* 0x000fe2000f8e022c */
[----:B------:R-:W-:-:S04]  /*1980*/  UMOV UR14, URZ ;  /* 0x000000ff000e7c82 */ /* 0x000fc80008000000 */
[----:B------:R1:W3:Y:S01]  /*1990*/  SYNCS.PHASECHK.TRANS64.TRYWAIT P0, [UR5+0x28], R2 ;  /* 0x00002802ff0075a7 */ /* 0x0002e20008001105 */
[----:B------:R-:W-:Y:S06]  /*19a0*/  BRA.U !UP0, `(.L_x_25) ;  /* 0x0000000108bc7547 */ /* 0x000fec000b800000 */
[----:B------:R-:W-:Y:S01]  /*19b0*/  UMOV UR13, URZ ;  /* 0x000000ff000d7c82 */ /* 0x000fe20008000000 */
[----:B------:R-:W-:-:S05]  /*19c0*/  UMOV UR5, UR6 ;  /* 0x0000000600057c82 */ /* 0x000fca0008000000 */
.L_x_31:
[----:B---3--:R-:W-:Y:S01]  /*19d0*/  @!P3 MOV R3, 0x9800 ;  /* 0x000098000003b802 */ /* 0x008fe20000000f00 */
[----:B------:R-:W-:Y:S01]  /*19e0*/  ULEA UR33, UR5, UR7, 0x3 ;  /* 0x0000000705217291 */ /* 0x000fe2000f8e18ff */
[----:B-1-34-:R-:W-:Y:S11]  /*19f0*/  @P0 BRA `(.L_x_26) ;  /* 0x00000000000c0947 */ /* 0x01aff60003800000 */
[----:B-1----:R-:W-:Y:S04]  /*1a00*/  SHF.L.U32 R2, R0, 0x1f, RZ ;  /* 0x0000001f00027819 */ /* 0x002fe800000006ff */
[----:B------:R-:W1:Y:S02]  /*1a10*/  SYNCS.PHASECHK.TRANS64.TRYWAIT P0, [UR33+0x28], R2 ;  /* 0x00002802ff0075a7 */ /* 0x000e640008001121 */
[----:B-1----:R-:W-:Y:S05]  /*1a20*/  @!P0 BRA `(.L_x_27) ;  /* 0x0000008800e48947 */ /* 0x002fea0003800000 */
.L_x_26:
[----:B------:R3:W-:Y:S01]  /*1a30*/  @!P3 SYNCS.ARRIVE.TRANS64 RZ, [UR33], R3 ;  /* 0x00000003ffffb9a7 */ /* 0x0007e20008000021 */
[----:B------:R-:W-:Y:S04]  /*1a40*/  ULOP3.LUT UR6, UR26, 0x2, URZ, 0xfc, !UPT ;  /* 0x000000021a067892 */ /* 0x000fe8000f8efcff */
[----:B------:R-:W-:Y:S09]  /*1a50*/  UISETP.NE.AND UP0, UPT, UR6, 0x2, UPT ;  /* 0x000000020600788c */ /* 0x000ff2000bf05270 */
[----:B------:R-:W-:Y:S05]  /*1a60*/  BRA.U UP0, `(.L_x_28) ;  /* 0x0000000100047547 */ /* 0x000fea000b800000 */
[----:B------:R-:W-:Y:S05]  /*1a70*/  BPT.TRAP 0x1 ;  /* 0x000000040000795c */ /* 0x000fea0000300000 */
.L_x_28:
[----:B------:R-:W-:Y:S04]  /*1a80*/  BSSY.RECONVERGENT B0, `(.L_x_29) ;  /* 0x0000003000007945 */ /* 0x000fe80003800200 */
[----:B------:R-:W-:Y:S05]  /*1a90*/  @P2 BRA `(.L_x_30) ;  /* 0x0000000000042947 */ /* 0x000fea0003800000 */
[----:B------:R-:W-:Y:S05]  /*1aa0*/  BPT.TRAP 0x1 ;  /* 0x000000040000795c */ /* 0x000fea0000300000 */
.L_x_30:
[----:B------:R-:W-:Y:S05]  /*1ab0*/  BSYNC.RECONVERGENT B0 ;  /* 0x0000000000007941 */ /* 0x000fea0003800200 */
.L_x_29:
[----:B------:R-:W-:Y:S02]  /*1ac0*/  UIADD3 UR6, UPT, UPT, UR5, 0x1, URZ ;  /* 0x0000000105067890 */ /* 0x000fe4000fffe0ff */
[----:B------:R-:W-:Y:S02]  /*1ad0*/  UIADD3 UR18, UP1, UPT, UR28, 0x80, URZ ;  /* 0x000000801c127890 */ /* 0x000fe4000ff3e0ff */
[----:B------:R-:W-:Y:S02]  /*1ae0*/  UISETP.NE.AND UP0, UPT, UR6, 0x5, UPT ;  /* 0x000000050600788c */ /* 0x000fe4000bf05270 */
[----:B------:R-:W-:Y:S02]  /*1af0*/  ULEA UR32, UR5, UR7, 0xd ;  /* 0x0000000705207291 */ /* 0x000fe4000f8e68ff */
[----:B------:R-:W-:Y:S02]  /*1b00*/  USEL UR9, URZ, 0x1, UP0 ;  /* 0x00000001ff097887 */ /* 0x000fe40008000000 */
[----:B------:R-:W-:Y:S02]  /*1b10*/  USEL UR6, UR6, URZ, UP0 ;  /* 0x000000ff06067287 */ /* 0x000fe40008000000 */
[----:B------:R-:W-:Y:S02]  /*1b20*/  USHF.L.U32 UR34, UR13, 0x7, URZ ;  /* 0x000000070d227899 */ /* 0x000fe400080006ff */
[----:B------:R-:W-:Y:S01]  /*1b30*/  ULEA UR8, UR6, UR7, 0x3 ;  /* 0x0000000706087291 */ /* 0x000fe2000f8e18ff */
[----:B------:R-:W-:Y:S01]  /*1b40*/  LOP3.LUT R0, R0, UR9, RZ, 0x3c, !PT ;  /* 0x0000000900007c12 */ /* 0x000fe2000f8e3cff */
[----:B------:R-:W-:Y:S02]  /*1b50*/  UIADD3.X UR19, UPT, UPT, URZ, UR29, URZ, UP1, !UPT ;  /* 0x0000001dff137290 */ /* 0x000fe40008ffe4ff */
[----:B------:R-:W-:Y:S01]  /*1b60*/  UIADD3 UR32, UPT, UPT, UR32, 0x7a00, URZ ;  /* 0x00007a0020207890 */ /* 0x000fe2000fffe0ff */
[----:B-1----:R-:W-:Y:S01]  /*1b70*/  SHF.L.U32 R2, R0, 0x1f, RZ ;  /* 0x0000001f00027819 */ /* 0x002fe200000006ff */
[----:B------:R-:W-:Y:S02]  /*1b80*/  UIADD3 UR16, UP0, UPT, UR28, 0x180, URZ ;  /* 0x000001801c107890 */ /* 0x000fe4000ff1e0ff */
[----:B------:R-:W-:Y:S01]  /*1b90*/  UIADD3 UR13, UPT, UPT, UR13, 0x1, URZ ;  /* 0x000000010d0d7890 */ /* 0x000fe2000fffe0ff */
[----:B------:R4:W1:Y:S01]  /*1ba0*/  SYNCS.PHASECHK.TRANS64.TRYWAIT P0, [UR8+0x28], R2 ;  /* 0x00002802ff0075a7 */ /* 0x0008620008001108 */
[----:B------:R-:W-:Y:S01]  /*1bb0*/  UIMAD UR8, UR5, 0x7800, UR4 ;  /* 0x00007800050878a4 */ /* 0x000fe2000f8e0204 */
[----:B------:R-:W-:Y:S01]  /*1bc0*/  UMOV UR22, 0x0 ;  /* 0x0000000000167882 */ /* 0x000fe20000000000 */
[----:B------:R-:W-:Y:S02]  /*1bd0*/  UMOV UR23, 0x10000000 ;  /* 0x1000000000177882 */ /* 0x000fe40000000000 */
[----:B------:R-:W-:Y:S01]  /*1be0*/  UIADD3 UR8, UPT, UPT, UR7, 0x11a00, UR8 ;  /* 0x00011a0007087890 */ /* 0x000fe2000fffe008 */
[----:B------:R-:W-:Y:S01]  /*1bf0*/  UTMALDG.3D [UR32], [UR18], desc[UR22] ;  /* 0x00001620120075b4 */ /* 0x000fe20008011000 */
[----:B------:R-:W-:Y:S02]  /*1c00*/  UIADD3.X UR17, UPT, UPT, URZ, UR29, URZ, UP0, !UPT ;  /* 0x0000001dff117290 */ /* 0x000fe400087fe4ff */
[----:B------:R-:W-:Y:S01]  /*1c10*/  UISETP.NE.AND UP0, UPT, UR13, UR21, UPT ;  /* 0x000000150d00728c */ /* 0x000fe2000bf05270 */
[----:B------:R-:W-:Y:S01]  /*1c20*/  UMOV UR5, 0x30000 ;  /* 0x0003000000057882 */ /* 0x000fe20000000000 */
[----:B------:R-:W-:Y:S01]  /*1c30*/  UMOV UR12, UR36 ;  /* 0x00000024000c7c82 */ /* 0x000fe20008000000 */
[----:B------:R-:W-:Y:S01]  /*1c40*/  UMOV UR9, UR33 ;  /* 0x0000002100097c82 */ /* 0x000fe20008000000 */
[----:B------:R-:W-:Y:S01]  /*1c50*/  UMOV UR10, UR34 ;  /* 0x00000022000a7c82 */ /* 0x000fe20008000000 */
[----:B------:R-:W-:Y:S02]  /*1c60*/  UMOV UR14, UR21 ;  /* 0x00000015000e7c82 */ /* 0x000fe40008000000 */
[----:B------:R5:W-:Y:S02]  /*1c70*/  UTMALDG.3D.MULTICAST [UR8], [UR16], UR5, desc[UR22] ;  /* 0x00001608100073b4 */ /* 0x000be40008011805 */
[----:B-----5:R-:W-:Y:S01]  /*1c80*/  UMOV UR5, UR6 ;  /* 0x0000000600057c82 */ /* 0x020fe20008000000 */
[----:B------:R-:W-:Y:S05]  /*1c90*/  BRA.U UP0, `(.L_x_31) ;  /* 0xfffffffd004c7547 */ /* 0x000fea000b83ffff */
.L_x_25:
[----:B------:R-:W-:Y:S01]  /*1ca0*/  ULEA UR5, UR6, UR7, 0x3 ;  /* 0x0000000706057291 */ /* 0x000fe2000f8e18ff */
[----:B-1--4-:R-:W-:Y:S01]  /*1cb0*/  SHF.L.U32 R2, R0, 0x1f, RZ ;  /* 0x0000001f00027819 */ /* 0x012fe200000006ff */
[----:B------:R-:W-:Y:S01]  /*1cc0*/  @!P1 SYNCS.ARRIVE.TRANS64.A1T0 RZ, [UR7+0x68], RZ ;  /* 0x000068ffffff99a7 */ /* 0x000fe20008100007 */
[----:B------:R-:W-:-:S06]  /*1cd0*/  UISETP.GT.AND UP0, UPT, UR42, UR41, UPT ;  /* 0x000000292a00728c */ /* 0x000fcc000bf04270 */
[----:B---3--:R1:W3:Y:S03]  /*1ce0*/  SYNCS.PHASECHK.TRANS64.TRYWAIT P0, [UR5+0x28], R2 ;  /* 0x00002802ff0075a7 */ /* 0x0082e60008001105 */
[----:B------:R-:W-:Y:S05]  /*1cf0*/  BRA.U !UP0, `(.L_x_32) ;  /* 0x0000000108c07547 */ /* 0x000fea000b800000 */
[----:B------:R-:W-:Y:S01]  /*1d00*/  UIADD3 UR13, UPT, UPT, UR43, UR14, URZ ;  /* 0x0000000e2b0d7290 */ /* 0x000fe2000fffe0ff */
[----:B------:R-:W-:-:S11]  /*1d10*/  UMOV UR5, UR6 ;  /* 0x0000000600057c82 */ /* 0x000fd60008000000 */
.L_x_38:
[----:B-1--4-:R-:W-:Y:S01]  /*1d20*/  @!P3 MOV R2, 0x9800 ;  /* 0x000098000002b802 */ /* 0x012fe20000000f00 */
[----:B------:R-:W-:Y:S01]  /*1d30*/  ULEA UR17, UR5, UR7, 0x3 ;  /* 0x0000000705117291 */ /* 0x000fe2000f8e18ff */
[----:B---3--:R-:W-:Y:S11]  /*1d40*/  @P0 BRA `(.L_x_33) ;  /* 0x00000000000c0947 */ /* 0x008ff60003800000 */
[----:B--2---:R-:W-:Y:S04]  /*1d50*/  SHF.L.U32 R4, R0, 0x1f, RZ ;  /* 0x0000001f00047819 */ /* 0x004fe800000006ff */
[----:B------:R-:W1:Y:S02]  /*1d60*/  SYNCS.PHASECHK.TRANS64.TRYWAIT P0, [UR17+0x28], R4 ;  /* 0x00002804ff0075a7 */ /* 0x000e640008001111 */
[----:B-1----:R-:W-:Y:S05]  /*1d70*/  @!P0 BRA `(.L_x_34) ;  /* 0x0000008800288947 */ /* 0x002fea0003800000 */
.L_x_33:
[----:B------:R3:W-:Y:S01]  /*1d80*/  @!P3 SYNCS.ARRIVE.TRANS64 RZ, [UR17], R2 ;  /* 0x00000002ffffb9a7 */ /* 0x0007e20008000011 */
[----:B------:R-:W-:Y:S04]  /*1d90*/  ULOP3.LUT UR6, UR26, 0x2, URZ, 0xfc, !UPT ;  /* 0x000000021a067892 */ /* 0x000fe8000f8efcff */
[----:B------:R-:W-:Y:S09]  /*1da0*/  UISETP.NE.AND UP0, UPT, UR6, 0x2, UPT ;  /* 0x000000020600788c */ /* 0x000ff2000bf05270 */
[----:B------:R-:W-:Y:S05]  /*1db0*/  BRA.U UP0, `(.L_x_35) ;  /* 0x0000000100047547 */ /* 0x000fea000b800000 */
[----:B------:R-:W-:Y:S05]  /*1dc0*/  BPT.TRAP 0x1 ;  /* 0x000000040000795c */ /* 0x000fea0000300000 */
.L_x_35:
[----:B------:R-:W-:Y:S04]  /*1dd0*/  BSSY.RECONVERGENT B0, `(.L_x_36) ;  /* 0x0000003000007945 */ /* 0x000fe80003800200 */
[----:B------:R-:W-:Y:S05]  /*1de0*/  @P2 BRA `(.L_x_37) ;  /* 0x0000000000042947 */ /* 0x000fea0003800000 */
[----:B------:R-:W-:Y:S05]  /*1df0*/  BPT.TRAP 0x1 ;  /* 0x000000040000795c */ /* 0x000fea0000300000 */
.L_x_37:
[----:B------:R-:W-:Y:S05]  /*1e00*/  BSYNC.RECONVERGENT B0 ;  /* 0x0000000000007941 */ /* 0x000fea0003800200 */
.L_x_36:
[----:B------:R-:W-:Y:S02]  /*1e10*/  UIADD3 UR6, UPT, UPT, UR5, 0x1, URZ ;  /* 0x0000000105067890 */ /* 0x000fe4000fffe0ff */
[----:B------:R-:W-:Y:S02]  /*1e20*/  ULEA UR16, UR5, UR7, 0xd ;  /* 0x0000000705107291 */ /* 0x000fe4000f8e68ff */
[----:B------:R-:W-:Y:S02]  /*1e30*/  UISETP.NE.AND UP0, UPT, UR6, 0x5, UPT ;  /* 0x000000050600788c */ /* 0x000fe4000bf05270 */
[----:B------:R-:W-:Y:S02]  /*1e40*/  UIADD3 UR24, UP1, UPT, UR28, 0x80, URZ ;  /* 0x000000801c187890 */ /* 0x000fe4000ff3e0ff */
[----:B------:R-:W-:Y:S02]  /*1e50*/  USEL UR9, URZ, 0x1, UP0 ;  /* 0x00000001ff097887 */ /* 0x000fe40008000000 */
[----:B------:R-:W-:Y:S02]  /*1e60*/  USEL UR6, UR6, URZ, UP0 ;  /* 0x000000ff06067287 */ /* 0x000fe40008000000 */
[----:B------:R-:W-:Y:S02]  /*1e70*/  USHF.L.U32 UR18, UR14, 0x7, URZ ;  /* 0x000000070e127899 */ /* 0x000fe400080006ff */
[----:B------:R-:W-:Y:S01]  /*1e80*/  ULEA UR8, UR6, UR7, 0x3 ;  /* 0x0000000706087291 */ /* 0x000fe2000f8e18ff */
[----:B------:R-:W-:Y:S01]  /*1e90*/  LOP3.LUT R0, R0, UR9, RZ, 0x3c, !PT ;  /* 0x0000000900007c12 */ /* 0x000fe2000f8e3cff */
[----:B------:R-:W-:Y:S02]  /*1ea0*/  UIADD3 UR16, UPT, UPT, UR16, 0x7a00, URZ ;  /* 0x00007a0010107890 */ /* 0x000fe4000fffe0ff */
[----:B------:R-:W-:Y:S01]  /*1eb0*/  UIADD3.X UR25, UPT, UPT, URZ, UR29, URZ, UP1, !UPT ;  /* 0x0000001dff197290 */ /* 0x000fe20008ffe4ff */
[----:B---3--:R-:W-:Y:S01]  /*1ec0*/  SHF.L.U32 R2, R0, 0x1f, RZ ;  /* 0x0000001f00027819 */ /* 0x008fe200000006ff */
[----:B------:R-:W-:Y:S02]  /*1ed0*/  UIADD3 UR22, UP0, UPT, UR28, 0x180, URZ ;  /* 0x000001801c167890 */ /* 0x000fe4000ff1e0ff */
[----:B------:R-:W-:Y:S01]  /*1ee0*/  UIADD3 UR14, UPT, UPT, UR14, 0x1, URZ ;  /* 0x000000010e0e7890 */ /* 0x000fe2000fffe0ff */
[----:B------:R4:W3:Y:S01]  /*1ef0*/  SYNCS.PHASECHK.TRANS64.TRYWAIT P0, [UR8+0x28], R2 ;  /* 0x00002802ff0075a7 */ /* 0x0008e20008001108 */
[----:B------:R-:W-:Y:S01]  /*1f00*/  UIMAD UR8, UR5, 0x7800, UR4 ;  /* 0x00007800050878a4 */ /* 0x000fe2000f8e0204 */
[----:B------:R-:W-:Y:S01]  /*1f10*/  UMOV UR30, 0x0 ;  /* 0x00000000001e7882 */ /* 0x000fe20000000000 */
[----:B------:R-:W-:Y:S01]  /*1f20*/  UMOV UR31, 0x10000000 ;  /* 0x10000000001f7882 */ /* 0x000fe20000000000 */
[----:B------:R-:W-:Y:S01]  /*1f30*/  UMOV UR19, UR35 ;  /* 0x0000002300137c82 */ /* 0x000fe20008000000 */
[----:B------:R-:W-:Y:S01]  /*1f40*/  UMOV UR20, UR36 ;  /* 0x0000002400147c82 */ /* 0x000fe20008000000 */
[----:B------:R-:W-:Y:S01]  /*1f50*/  UIADD3 UR8, UPT, UPT, UR7, 0x11a00, UR8 ;  /* 0x00011a0007087890 */ /* 0x000fe2000fffe008 */
[----:B------:R-:W-:Y:S01]  /*1f60*/  UTMALDG.3D [UR16], [UR24], desc[UR30] ;  /* 0x00001e10180075b4 */ /* 0x000fe20008011000 */
[----:B------:R-:W-:Y:S01]  /*1f70*/  UIADD3.X UR23, UPT, UPT, URZ, UR29, URZ, UP0, !UPT ;  /* 0x0000001dff177290 */ /* 0x000fe200087fe4ff */
[----:B------:R-:W-:Y:S01]  /*1f80*/  UMOV UR5, 0x30000 ;  /* 0x0003000000057882 */ /* 0x000fe20000000000 */
[----:B------:R-:W-:Y:S01]  /*1f90*/  UMOV UR12, UR36 ;  /* 0x00000024000c7c82 */ /* 0x000fe20008000000 */
[----:B------:R-:W-:Y:S01]  /*1fa0*/  UMOV UR9, UR17 ;  /* 0x0000001100097c82 */ /* 0x000fe20008000000 */
[----:B------:R-:W-:Y:S01]  /*1fb0*/  UMOV UR10, UR18 ;  /* 0x00000012000a7c82 */ /* 0x000fe20008000000 */
[----:B------:R-:W-:Y:S04]  /*1fc0*/  UISETP.NE.AND UP0, UPT, UR14, UR13, UPT ;  /* 0x0000000d0e00728c */ /* 0x000fe8000bf05270 */
[----:B------:R5:W-:Y:S02]  /*1fd0*/  UTMALDG.3D.MULTICAST [UR8], [UR22], UR5, desc[UR30] ;  /* 0x00001e08160073b4 */ /* 0x000be40008011805 */
[----:B-----5:R-:W-:Y:S03]  /*1fe0*/  UMOV UR5, UR6 ;  /* 0x0000000600057c82 */ /* 0x020fe60008000000 */
[----:B------:R-:W-:Y:S05]  /*1ff0*/  BRA.U UP0, `(.L_x_38) ;  /* 0xfffffffd00487547 */ /* 0x000fea000b83ffff */
.L_x_32:
[C---:B-1----:R-:W-:Y:S01]  /*2000*/  LEA R3, R9.reuse, UR7, 0x3 ;  /* 0x0000000709037c11 */ /* 0x042fe2000f8e18ff */
[----:B------:R-:W-:Y:S01]  /*2010*/  NOP ;  /* 0x0000000000007918 */ /* 0x000fe20000000000 */
[----:B----4-:R-:W-:Y:S02]  /*2020*/  SHF.L.U32 R2, R12, 0x1f, RZ ;  /* 0x0000001f0c027819 */ /* 0x010fe400000006ff */
[----:B--2---:R-:W-:Y:S02]  /*2030*/  LEA R4, R9, UR7, 0x4 ;  /* 0x0000000709047c11 */ /* 0x004fe4000f8e20ff */
[----:B---3--:R-:W1:Y:S02]  /*2040*/  SYNCS.PHASECHK.TRANS64.TRYWAIT P0, [R3+URZ+0x70], R2 ;  /* 0x00007002030075a7 */ /* 0x008e6400080011ff */
[----:B-1----:R-:W-:Y:S05]  /*2050*/  @!P0 BRA `(.L_x_39) ;  /* 0x0000008400888947 */ /* 0x002fea0003800000 */
.L_x_115:
[----:B------:R-:W2:Y:S01]  /*2060*/  LDS.128 R4, [R4+0x100] ;  /* 0x0001000004047984 */ /* 0x000ea20000000c00 */
[----:B------:R-:W-:Y:S01]  /*2070*/  UISETP.GE.AND UP0, UPT, UR15, 0x1, UPT ;  /* 0x000000010f00788c */ /* 0x000fe2000bf06270 */
[----:B------:R-:W-:Y:S01]  /*2080*/  @!PT LDS RZ, [RZ] ;  /* 0x00000000fffff984 */ /* 0x000fe20000000800 */
[----:B------:R-:W-:Y:S01]  /*2090*/  @!PT LDS RZ, [RZ] ;  /* 0x00000000fffff984 */ /* 0x000fe20000000800 */
[----:B------:R-:W-:Y:S01]  /*20a0*/  @!PT LDS RZ, [RZ] ;  /* 0x00000000fffff984 */ /* 0x000fe20000000800 */
[----:B------:R-:W-:Y:S01]  /*20b0*/  @!PT LDS RZ, [RZ] ;  /* 0x00000000fffff984 */ /* 0x000fe20000000800 */
[----:B------:R3:W-:Y:S06]  /*20c0*/  MEMBAR.ALL.CTA ;  /* 0x0000000000007992 */ /* 0x0007ec0000008000 */
[----:B---3--:R-:W3:Y:S01]  /*20d0*/  FENCE.VIEW.ASYNC.S ;  /* 0x00000000000073c6 */ /* 0x008ee20000000000 */
[----:B--2---:R-:W-:-:S13]  /*20e0*/  LOP3.LUT P0, RZ, R6, 0x1, RZ, 0xc0, !PT ;  /* 0x0000000106ff7812 */ /* 0x004fda000780c0ff */
[----:B---3--:R-:W-:Y:S01]  /*20f0*/  VOTEU.ANY UP1, P0 ;  /* 0x0000000000ff7886 */ /* 0x008fe20000020100 */
[----:B------:R-:W-:-:S13]  /*2100*/  PLOP3.LUT P0, PT, PT, PT, UP1, 0x80, 0x8 ;  /* 0x000000000008781c */ /* 0x000fda0003f0f018 */
[----:B-1----:R-:W-:Y:S02]  /*2110*/  @P0 LOP3.LUT R2, R5, 0xffff, RZ, 0xc0, !PT ;  /* 0x0000ffff05020812 */ /* 0x002fe400078ec0ff */
[----:B------:R-:W-:Y:S02]  /*2120*/  @P0 MOV R8, R4 ;  /* 0x0000000400080202 */ /* 0x000fe40000000f00 */
[----:B------:R-:W-:Y:S01]  /*2130*/  @P0 R2UR UR8, R2 ;  /* 0x00000000020802ca */ /* 0x000fe200000e0000 */
[----:B------:R-:W-:Y:S01]  /*2140*/  VIADD R2, R3, 0x80 ;  /* 0x0000008003027836 */ /* 0x000fe20000000000 */
[----:B------:R-:W-:Y:S02]  /*2150*/  @P0 SHF.R.U32.HI R4, RZ, 0x10, R5 ;  /* 0x00000010ff040819 */ /* 0x000fe40000011605 */
[----:B------:R-:W-:Y:S02]  /*2160*/  @P0 R2UR UR9, R8 ;  /* 0x00000000080902ca */ /* 0x000fe400000e0000 */
[----:B------:R-:W-:-:S02]  /*2170*/  PRMT R2, RZ, 0x654, R2 ;  /* 0x00000654ff027816 */ /* 0x000fc40000000002 */
[----:B------:R-:W-:Y:S02]  /*2180*/  @P0 R2UR UR5, R4 ;  /* 0x00000000040502ca */ /* 0x000fe400000e0000 */
[----:B------:R1:W-:Y:S03]  /*2190*/  SYNCS.ARRIVE.TRANS64.RED.A1T0 RZ, [R2+URZ], RZ ;  /* 0x000000ff02ff79a7 */ /* 0x0003e600081004ff */
[----:B------:R-:W-:-:S04]  /*21a0*/  @UP1 UMOV UR27, UR8 ;  /* 0x00000008001b1c82 */ /* 0x000fc80008000000 */
[----:B------:R-:W-:-:S04]  /*21b0*/  @UP1 UMOV UR37, UR9 ;  /* 0x0000000900251c82 */ /* 0x000fc80008000000 */
[----:B------:R-:W-:Y:S01]  /*21c0*/  @UP1 UMOV UR36, UR5 ;  /* 0x0000000500241c82 */ /* 0x000fe20008000000 */
[----:B------:R-:W-:Y:S05]  /*21d0*/  BRA.U !UP0, `(.L_x_40) ;  /* 0x0000000108d47547 */ /* 0x000fea000b800000 */
[----:B------:R-:W2:Y:S01]  /*21e0*/  LDCU.128 UR16, c[0x0][0xb10] ;  /* 0x00016200ff1077ac */ /* 0x000ea20008000c00 */
[----:B------:R-:W3:Y:S01]  /*21f0*/  LDCU UR14, c[0x0][0xb20] ;  /* 0x00016400ff0e77ac */ /* 0x000ee20008000800 */
[----:B------:R-:W4:Y:S01]  /*2200*/  LDCU UR20, c[0x0][0xb0c] ;  /* 0x00016180ff1477ac */ /* 0x000f220008000800 */
[----:B------:R-:W5:Y:S01]  /*2210*/  LDCU.64 UR10, c[0x0][0xb28] ;  /* 0x00016500ff0a77ac */ /* 0x000f620008000a00 */
[----:B------:R-:W-:Y:S02]  /*2220*/  UISETP.NE.AND UP3, UPT, UR15, 0x1, UPT ;  /* 0x000000010f00788c */ /* 0x000fe4000bf65270 */
[----:B--2---:R-:W-:Y:S02]  /*2230*/  UIMAD.WIDE.U32 UR12, UR39, UR19, URZ ;  /* 0x00000013270c72a5 */ /* 0x004fe4000f8e00ff */
[----:B------:R-:W-:Y:S02]  /*2240*/  UIMAD.WIDE.U32 UR8, UR40, UR16, URZ ;  /* 0x00000010280872a5 */ /* 0x000fe4000f8e00ff */
[----:B------:R-:W-:-:S02]  /*2250*/  UISETP.NE.AND UP0, UPT, UR18, 0x1, UPT ;  /* 0x000000011200788c */ /* 0x000fc4000bf05270 */
[----:B------:R-:W-:Y:S01]  /*2260*/  UIMAD.WIDE.U32 UR24, UR27, UR19, URZ ;  /* 0x000000131b1872a5 */ /* 0x000fe2000f8e00ff */
[----:B------:R-:W-:Y:S02]  /*2270*/  UMOV UR12, UR13 ;  /* 0x0000000d000c7c82 */ /* 0x000fe40008000000 */
[----:B------:R-:W-:Y:S01]  /*2280*/  UMOV UR8, UR9 ;  /* 0x0000000900087c82 */ /* 0x000fe20008000000 */
[----:B---3--:R-:W-:Y:S02]  /*2290*/  USHF.R.U32.HI UR12, URZ, UR14, UR12 ;  /* 0x0000000eff0c7299 */ /* 0x008fe4000801160c */
[----:B------:R-:W-:Y:S02]  /*22a0*/  USHF.R.U32.HI UR9, URZ, UR17, UR8 ;  /* 0x00000011ff097299 */ /* 0x000fe40008011608 */
[----:B----4-:R-:W-:Y:S02]  /*22b0*/  UISETP.NE.AND UP2, UPT, UR20, 0x1, UPT ;  /* 0x000000011400788c */ /* 0x010fe4000bf45270 */
[----:B------:R-:W-:-:S02]  /*22c0*/  USEL UR8, UR39, UR12, !UP0 ;  /* 0x0000000c27087287 */ /* 0x000fc4000c000000 */
[----:B------:R-:W-:Y:S02]  /*22d0*/  USEL UR9, UR40, UR9, !UP2 ;  /* 0x0000000928097287 */ /* 0x000fe4000d000000 */
[----:B-----5:R-:W-:Y:S01]  /*22e0*/  UIMAD.WIDE.U32 UR12, UR8, UR10, URZ ;  /* 0x0000000a080c72a5 */ /* 0x020fe2000f8e00ff */
[----:B------:R-:W-:Y:S01]  /*22f0*/  UMOV UR5, UR25 ;  /* 0x0000001900057c82 */ /* 0x000fe20008000000 */
[----:B------:R-:W-:Y:S02]  /*2300*/  UIMAD.WIDE.U32 UR22, UR37, UR16, URZ ;  /* 0x00000010251672a5 */ /* 0x000fe4000f8e00ff */
[----:B------:R-:W-:-:S03]  /*2310*/  UIMAD.WIDE.U32 UR24, UR9, UR10, URZ ;  /* 0x0000000a091872a5 */ /* 0x000fc6000f8e00ff */
[----:B------:R-:W-:Y:S01]  /*2320*/  UMOV UR12, UR13 ;  /* 0x0000000d000c7c82 */ /* 0x000fe20008000000 */
[----:B------:R-:W-:Y:S02]  /*2330*/  USHF.R.U32.HI UR5, URZ, UR14, UR5 ;  /* 0x0000000eff057299 */ /* 0x000fe40008011605 */
[----:B------:R-:W-:Y:S01]  /*2340*/  @UP3 USHF.R.U32.HI UR8, URZ, UR11, UR12 ;  /* 0x0000000bff083299 */ /* 0x000fe2000801160c */
[----:B------:R-:W-:Y:S01]  /*2350*/  UMOV UR22, UR23 ;  /* 0x0000001700167c82 */ /* 0x000fe20008000000 */
[----:B------:R-:W-:Y:S01]  /*2360*/  UMOV UR24, UR25 ;  /* 0x0000001900187c82 */ /* 0x000fe20008000000 */
[----:B------:R-:W-:Y:S02]  /*2370*/  USHF.R.U32.HI UR17, URZ, UR17, UR22 ;  /* 0x00000011ff117299 */ /* 0x000fe40008011616 */
[----:B------:R-:W-:Y:S02]  /*2380*/  USEL UR5, UR27, UR5, !UP0 ;  /* 0x000000051b057287 */ /* 0x000fe4000c000000 */
[----:B------:R-:W-:-:S02]  /*2390*/  @UP3 USHF.R.U32.HI UR9, URZ, UR11, UR24 ;  /* 0x0000000bff093299 */ /* 0x000fc40008011618 */
[----:B------:R-:W-:Y:S02]  /*23a0*/  UIMAD UR12, UR15, UR8, URZ ;  /* 0x000000080f0c72a4 */ /* 0x000fe4000f8e02ff */
[----:B------:R-:W-:Y:S02]  /*23b0*/  USEL UR8, UR37, UR17, !UP2 ;  /* 0x0000001125087287 */ /* 0x000fe4000d000000 */
[----:B------:R-:W-:Y:S02]  /*23c0*/  UIMAD UR14, UR15, UR9, URZ ;  /* 0x000000090f0e72a4 */ /* 0x000fe4000f8e02ff */
[----:B------:R-:W-:Y:S02]  /*23d0*/  UISETP.GE.AND UP0, UPT, UR5, UR12, UPT ;  /* 0x0000000c0500728c */ /* 0x000fe4000bf06270 */
[----:B------:R-:W-:Y:S02]  /*23e0*/  UIMAD.WIDE.U32 UR12, UR5, UR10, URZ ;  /* 0x0000000a050c72a5 */ /* 0x000fe4000f8e00ff */
[----:B------:R-:W-:-:S02]  /*23f0*/  UISETP.GE.OR UP0, UPT, UR8, UR14, UP0 ;  /* 0x0000000e0800728c */ /* 0x000fc40008706670 */
[----:B------:R-:W-:Y:S02]  /*2400*/  UIMAD.WIDE.U32 UR16, UR8, UR10, URZ ;  /* 0x0000000a081072a5 */ /* 0x000fe4000f8e00ff */
[----:B------:R-:W-:Y:S01]  /*2410*/  UIADD3 UR14, UPT, UPT, -UR8, URZ, URZ ;  /* 0x000000ff080e7290 */ /* 0x000fe2000fffe1ff */
[----:B------:R-:W-:Y:S01]  /*2420*/  UMOV UR12, UR13 ;  /* 0x0000000d000c7c82 */ /* 0x000fe20008000000 */
[----:B------:R-:W-:Y:S02]  /*2430*/  UIADD3 UR13, UPT, UPT, -UR5, URZ, URZ ;  /* 0x000000ff050d7290 */ /* 0x000fe4000fffe1ff */
[----:B------:R-:W-:-:S03]  /*2440*/  USHF.R.U32.HI UR12, URZ, UR11, UR12 ;  /* 0x0000000bff0c7299 */ /* 0x000fc6000801160c */
[----:B------:R-:W-:Y:S01]  /*2450*/  @!UP0 UMOV UR10, UR17 ;  /* 0x00000011000a8c82 */ /* 0x000fe20008000000 */
[----:B------:R-:W-:Y:S02]  /*2460*/  UIMAD UR13, UR18, UR13, UR27 ;  /* 0x0000000d120d72a4 */ /* 0x000fe4000f8e021b */
[----:B------:R-:W-:Y:S02]  /*2470*/  USEL UR12, UR5, UR12, !UP3 ;  /* 0x0000000c050c7287 */ /* 0x000fe4000d800000 */
[----:B------:R-:W-:Y:S02]  /*2480*/  @!UP0 USHF.R.U32.HI UR10, URZ, UR11, UR10 ;  /* 0x0000000bff0a8299 */ /* 0x000fe4000801160a */
[----:B------:R-:W-:Y:S02]  /*2490*/  UIADD3 UR11, UPT, UPT, -UR12, URZ, URZ ;  /* 0x000000ff0c0b7290 */ /* 0x000fe4000fffe1ff */
[----:B------:R-:W-:Y:S02]  /*24a0*/  @!UP0 USEL UR10, UR8, UR10, !UP3 ;  /* 0x0000000a080a8287 */ /* 0x000fe4000d800000 */
[----:B------:R-:W-:-:S02]  /*24b0*/  UIMAD UR11, UR15, UR11, UR5 ;  /* 0x0000000b0f0b72a4 */ /* 0x000fc4000f8e0205 */
[----:B------:R-:W-:Y:S02]  /*24c0*/  @!UP0 UIADD3 UR12, UPT, UPT, UR12, -UR10, URZ ;  /* 0x8000000a0c0c8290 */ /* 0x000fe4000fffe0ff */
[----:B------:R-:W-:Y:S02]  /*24d0*/  @!UP0 UIMAD UR10, UR11, UR9, UR10 ;  /* 0x000000090b0a82a4 */ /* 0x000fe4000f8e020a */
[----:B------:R-:W-:Y:S02]  /*24e0*/  @!UP0 UIMAD UR5, UR15, UR12, UR8 ;  /* 0x0000000c0f0582a4 */ /* 0x000fe4000f8e0208 */
[----:B------:R-:W-:Y:S02]  /*24f0*/  UIMAD UR9, UR20, UR14, UR37 ;  /* 0x0000000e140972a4 */ /* 0x000fe4000f8e0225 */
[----:B------:R-:W-:Y:S01]  /*2500*/  UIMAD UR27, UR5, UR18, UR13 ;  /* 0x00000012051b72a4 */ /* 0x000fe2000f8e020d */
[----:B------:R-:W-:Y:S02]  /*2510*/  @!UP0 UMOV UR8, UR10 ;  /* 0x0000000a00088c82 */ /* 0x000fe40008000000 */
[----:B------:R-:W-:-:S12]  /*2520*/  UIMAD UR37, UR8, UR20, UR9 ;  /* 0x00000014082572a4 */ /* 0x000fd8000f8e0209 */
.L_x_40:
[----:B------:R-:W2:Y:S02]  /*2530*/  LDCU UR5, c[0x0][0xb30] ;  /* 0x00016600ff0577ac */ /* 0x000ea40008000800 */
[----:B--2---:R-:W-:-:S09]  /*2540*/  UISETP.NE.AND UP0, UPT, UR5, 0x1, UPT ;  /* 0x000000010500788c */ /* 0x004fd2000bf05270 */
[----:B------:R-:W-:Y:S05]  /*2550*/  BRA.U UP0, `(.L_x_41) ;  /* 0x0000000100447547 */ /* 0x000fea000b800000 */
[----:B------:R-:W2:Y:S01]  /*2560*/  LDCU.128 UR16, c[0x0][0xb10] ;  /* 0x00016200ff1077ac */ /* 0x000ea20008000c00 */
[----:B------:R-:W3:Y:S01]  /*2570*/  LDCU UR12, c[0x0][0xb0c] ;  /* 0x00016180ff0c77ac */ /* 0x000ee20008000800 */
[----:B------:R-:W4:Y:S01]  /*2580*/  LDCU UR13, c[0x0][0xb20] ;  /* 0x00016400ff0d77ac */ /* 0x000f220008000800 */
[----:B--2---:R-:W-:Y:S02]  /*2590*/  UIMAD.WIDE.U32 UR10, UR37, UR16, URZ ;  /* 0x00000010250a72a5 */ /* 0x004fe4000f8e00ff */
[----:B------:R-:W-:Y:S02]  /*25a0*/  UIMAD.WIDE.U32 UR8, UR27, UR19, URZ ;  /* 0x000000131b0872a5 */ /* 0x000fe4000f8e00ff */
[----:B---3--:R-:W-:Y:S02]  /*25b0*/  UISETP.NE.AND UP2, UPT, UR12, 0x1, UPT ;  /* 0x000000010c00788c */ /* 0x008fe4000bf45270 */
[----:B------:R-:W-:Y:S01]  /*25c0*/  UISETP.NE.AND UP0, UPT, UR18, 0x1, UPT ;  /* 0x000000011200788c */ /* 0x000fe2000bf05270 */
[----:B------:R-:W-:-:S02]  /*25d0*/  UMOV UR10, UR11 ;  /* 0x0000000b000a7c82 */ /* 0x000fc40008000000 */
[----:B------:R-:W-:Y:S01]  /*25e0*/  UMOV UR5, UR9 ;  /* 0x0000000900057c82 */ /* 0x000fe20008000000 */
[----:B------:R-:W-:Y:S02]  /*25f0*/  USHF.R.U32.HI UR17, URZ, UR17, UR10 ;  /* 0x00000011ff117299 */ /* 0x000fe4000801160a */
[----:B----4-:R-:W-:Y:S02]  /*2600*/  USHF.R.U32.HI UR5, URZ, UR13, UR5 ;  /* 0x0000000dff057299 */ /* 0x010fe40008011605 */
[----:B------:R-:W-:Y:S02]  /*2610*/  USEL UR8, UR37, UR17, !UP2 ;  /* 0x0000001125087287 */ /* 0x000fe4000d000000 */
[----:B------:R-:W-:-:S04]  /*2620*/  USEL UR5, UR27, UR5, !UP0 ;  /* 0x000000051b057287 */ /* 0x000fc8000c000000 */
[----:B------:R-:W-:Y:S02]  /*2630*/  UIADD3 UR9, UPT, UPT, UR8, -UR5, URZ ;  /* 0x8000000508097290 */ /* 0x000fe4000fffe0ff */
[----:B------:R-:W-:Y:S02]  /*2640*/  UIADD3 UR5, UPT, UPT, -UR8, UR5, URZ ;  /* 0x0000000508057290 */ /* 0x000fe4000fffe1ff */
[----:B------:R-:W-:Y:S02]  /*2650*/  UIMAD UR27, UR9, UR18, UR27 ;  /* 0x00000012091b72a4 */ /* 0x000fe4000f8e021b */
[----:B------:R-:W-:-:S12]  /*2660*/  UIMAD UR37, UR5, UR12, UR37 ;  /* 0x0000000c052572a4 */ /* 0x000fd8000f8e0225 */
.L_x_41:
[----:B-1----:R-:W2:Y:S01]  /*2670*/  LDL R2, [R1] ;  /* 0x0000000001027983 */ /* 0x002ea20000100800 */
[----:B------:R-:W-:Y:S02]  /*2680*/  R2UR UR5, R252 ;  /* 0x00000000fc0572ca */ /* 0x000fe400000e0000 */
[----:B------:R-:W-:-:S11]  /*2690*/  PLOP3.LUT P1, PT, PT, PT, PT, 0x80, 0x8 ;  /* 0x000000000008781c */ /* 0x000fd60003f2f070 */
[----:B------:R-:W-:Y:S01]  /*26a0*/  UIADD3 UR47, UPT, UPT, UR27, UR5, URZ ;  /* 0x000000051b2f7290 */ /* 0x000fe2000fffe0ff */
[----:B--2---:R-:W-:Y:S01]  /*26b0*/  R2UR UR8, R2 ;  /* 0x00000000020872ca */ /* 0x004fe200000e0000 */
[----:B------:R-:W-:-:S05]  /*26c0*/  VIADD R2, R9, 0x1 ;  /* 0x0000000109027836 */ /* 0x000fca0000000000 */
[----:B------:R-:W-:-:S04]  /*26d0*/  ISETP.NE.AND P0, PT, R2, 0x2, PT ;  /* 0x000000020200780c */ /* 0x000fc80003f05270 */
[----:B------:R-:W-:Y:S02]  /*26e0*/  SEL R3, RZ, 0x1, P0 ;  /* 0x00000001ff037807 */ /* 0x000fe40000000000 */
[----:B------:R-:W-:Y:S01]  /*26f0*/  SEL R9, R2, RZ, P0 ;  /* 0x000000ff02097207 */ /* 0x000fe20000000000 */
[----:B------:R-:W-:Y:S01]  /*2700*/  UIADD3 UR46, UPT, UPT, UR37, UR8, URZ ;  /* 0x00000008252e7290 */ /* 0x000fe2000fffe0ff */
[----:B------:R-:W-:Y:S01]  /*2710*/  LOP3.LUT R12, R12, R3, RZ, 0x3c, !PT ;  /* 0x000000030c0c7212 */ /* 0x000fe200078e3cff */
[----:B------:R-:W-:Y:S10]  /*2720*/  BRA.U UP1, `(.L_x_42) ;  /* 0xfffffff101387547 */ /* 0x000ff4000b83ffff */
[----:B------:R-:W-:Y:S01]  /*2730*/  UIADD3 UR7, UPT, UPT, UR7, 0x28, URZ ;  /* 0x0000002807077890 */ /* 0x000fe2000fffe0ff */
[----:B------:R-:W-:-:S03]  /*2740*/  SHF.L.U32 R2, R0, 0x1f, RZ ;  /* 0x0000001f00027819 */ /* 0x000fc600000006ff */
[----:B------:R-:W-:-:S09]  /*2750*/  ULEA UR4, UR6, UR7, 0x3 ;  /* 0x0000000706047291 */ /* 0x000fd2000f8e18ff */
[----:B------:R-:W1:Y:S02]  /*2760*/  SYNCS.PHASECHK.TRANS64.TRYWAIT P0, [UR4], R2 ;  /* 0x00000002ff0075a7 */ /* 0x000e640008001104 */
[----:B-1----:R-:W-:Y:S05]  /*2770*/  @!P0 BRA `(.L_x_43) ;  /* 0x0000007c00d48947 */ /* 0x002fea0003800000 */
.L_x_117:
[----:B------:R-:W-:-:S04]  /*2780*/  UIADD3 UR4, UPT, UPT, UR6, 0x1, URZ ;  /* 0x0000000106047890 */ /* 0x000fc8000fffe0ff */
[----:B------:R-:W-:-:S04]  /*2790*/  UISETP.NE.AND UP0, UPT, UR4, 0x5, UPT ;  /* 0x000000050400788c */ /* 0x000fc8000bf05270 */
[----:B------:R-:W-:Y:S02]  /*27a0*/  USEL UR6, URZ, 0x1, UP0 ;  /* 0x00000001ff067887 */ /* 0x000fe40008000000 */
[----:B------:R-:W-:-:S04]  /*27b0*/  USEL UR4, UR4, URZ, UP0 ;  /* 0x000000ff04047287 */ /* 0x000fc80008000000 */
[----:B------:R-:W-:Y:S01]  /*27c0*/  ULEA UR5, UR4, UR7, 0x3 ;  /* 0x0000000704057291 */ /* 0x000fe2000f8e18ff */
[----:B------:R-:W-:-:S04]  /*27d0*/  LOP3.LUT R0, R0, UR6, RZ, 0x3c, !PT ;  /* 0x0000000600007c12 */ /* 0x000fc8000f8e3cff */
[----:B-1----:R-:W-:-:S04]  /*27e0*/  SHF.L.U32 R2, R0, 0x1f, RZ ;  /* 0x0000001f00027819 */ /* 0x002fc800000006ff */
[----:B------:R-:W1:Y:S02]  /*27f0*/  SYNCS.PHASECHK.TRANS64.TRYWAIT P0, [UR5], R2 ;  /* 0x00000002ff0075a7 */ /* 0x000e640008001105 */
[----:B-1----:R-:W-:Y:S05]  /*2800*/  @!P0 BRA `(.L_x_44) ;  /* 0x0000007c00c88947 */ /* 0x002fea0003800000 */
.L_x_119:
        /* <DEDUP_REMOVED lines=9> */
.L_x_121:
        /* <DEDUP_REMOVED lines=9> */
.L_x_123:
[----:B------:R-:W-:-:S04]  /*2930*/  UIADD3 UR4, UPT, UPT, UR4, 0x1, URZ ;  /* 0x0000000104047890 */ /* 0x000fc8000fffe0ff */
[----:B------:R-:W-:-:S04]  /*2940*/  UISETP.NE.AND UP0, UPT, UR4, 0x5, UPT ;  /* 0x000000050400788c */ /* 0x000fc8000bf05270 */
[----:B------:R-:W-:Y:S02]  /*2950*/  USEL UR5, URZ, 0x1, UP0 ;  /* 0x00000001ff057887 */ /* 0x000fe40008000000 */
[----:B------:R-:W-:-:S04]  /*2960*/  USEL UR4, UR4, URZ, UP0 ;  /* 0x000000ff04047287 */ /* 0x000fc80008000000 */
[----:B------:R-:W-:Y:S01]  /*2970*/  ULEA UR4, UR4, UR7, 0x3 ;  /* 0x0000000704047291 */ /* 0x000fe2000f8e18ff */
[----:B-1----:R-:W-:-:S04]  /*2980*/  LOP3.LUT R2, R0, UR5, RZ, 0x3c, !PT ;  /* 0x0000000500027c12 */ /* 0x002fc8000f8e3cff */
[----:B------:R-:W-:Y:S01]  /*2990*/  SHF.L.U32 R2, R2, 0x1f, RZ ;  /* 0x0000001f02027819 */ /* 0x000fe200000006ff */
[----:B------:R-:W-:-:S07]  /*29a0*/  IMAD.U32 R0, RZ, RZ, UR4 ;  /* 0x00000004ff007e24 */ /* 0x000fce000f8e00ff */
.L_x_47:
[----:B-1----:R1:W2:Y:S02]  /*29b0*/  SYNCS.PHASECHK.TRANS64.TRYWAIT P0, [R0+URZ], R2 ;  /* 0x00000002000075a7 */ /* 0x0022a400080011ff */
[----:B--2---:R-:W-:Y:S05]  /*29c0*/  @!P0 NANOSLEEP.SYNCS 0x989680 ;  /* 0x009896800000895d */ /* 0x004fea0003900000 */
[----:B------:R-:W2:Y:S02]  /*29d0*/  @!P0 SYNCS.PHASECHK.TRANS64 P0, [R0+URZ], R2 ;  /* 0x00000002000085a7 */ /* 0x000ea400080010ff */
[----:B--2---:R-:W-:Y:S05]  /*29e0*/  @P0 EXIT ;  /* 0x000000000000094d */ /* 0x004fea0003800000 */
[----:B------:R-:W-:Y:S05]  /*29f0*/  BRA `(.L_x_47) ;  /* 0xfffffffc00ec7947 */ /* 0x000fea000383ffff */
.L_x_22:
[----:B------:R-:W-:-:S04]  /*2a00*/  UISETP.NE.AND UP0, UPT, UR38, URZ, UPT ;  /* 0x000000ff2600728c */ /* 0x000fc8000bf05270 */
[----:B------:R-:W-:-:S09]  /*2a10*/  UISETP.NE.OR UP0, UPT, UR14, 0x1, UP0 ;  /* 0x000000010e00788c */ /* 0x000fd20008705670 */
[----:B------:R-:W-:Y:S05]  /*2a20*/  BRA.U UP0, `(.L_x_48) ;  /* 0x0000000500507547 */ /* 0x000fea000b800000 */
[----:B------:R-:W-:Y:S01]  /*2a30*/  HFMA2 R9, -RZ, RZ, 0, 0 ;  /* 0x00000000ff097431 */ /* 0x000fe200000001ff */
[----:B------:R-:W-:Y:S01]  /*2a40*/  ISETP.GE.U32.AND P2, PT, R14, 0x2, PT ;  /* 0x000000020e00780c */ /* 0x000fe20003f46070 */
[----:B------:R-:W-:Y:S01]  /*2a50*/  IMAD.MOV.U32 R10, RZ, RZ, 0x1 ;  /* 0x00000001ff0a7424 */ /* 0x000fe200078e00ff */
[----:B--2---:R-:W-:Y:S01]  /*2a60*/  MOV R4, RZ ;  /* 0x000000ff00047202 */ /* 0x004fe20000000f00 */
[----:B------:R-:W-:Y:S01]  /*2a70*/  IMAD.MOV.U32 R12, RZ, RZ, RZ ;  /* 0x000000ffff0c7224 */ /* 0x000fe200078e00ff */
[----:B------:R-:W-:Y:S01]  /*2a80*/  UMOV UR6, 0x400 ;  /* 0x0000040000067882 */ /* 0x000fe20000000000 */
[----:B------:R-:W-:Y:S01]  /*2a90*/  IMAD.MOV.U32 R11, RZ, RZ, RZ ;  /* 0x000000ffff0b7224 */ /* 0x000fe200078e00ff */
[----:B------:R-:W-:Y:S01]  /*2aa0*/  ULEA UR6, UR38, UR6, 0x18 ;  /* 0x0000000626067291 */ /* 0x000fe2000f8ec0ff */
[----:B------:R-:W-:-:S11]  /*2ab0*/  UMOV UR5, URZ ;  /* 0x000000ff00057c82 */ /* 0x000fd60008000000 */
.L_x_52:
[----:B------:R-:W-:Y:S02]  /*2ac0*/  LEA R0, R4, UR6, 0x3 ;  /* 0x0000000604007c11 */ /* 0x000fe4000f8e18ff */
[----:B------:R-:W-:-:S03]  /*2ad0*/  SHF.L.U32 R2, R11, 0x1f, RZ ;  /* 0x0000001f0b027819 */ /* 0x000fc600000006ff */
[----:B------:R-:W-:Y:S01]  /*2ae0*/  VIADD R3, R0, 0xe0 ;  /* 0x000000e000037836 */ /* 0x000fe20000000000 */
[----:B------:R-:W2:Y:S02]  /*2af0*/  SYNCS.PHASECHK.TRANS64.TRYWAIT P0, [R0+URZ+0xd0], R2 ;  /* 0x0000d002000075a7 */ /* 0x000ea400080011ff */
[----:B--2---:R-:W-:Y:S05]  /*2b00*/  @!P0 BRA `(.L_x_49) ;  /* 0x0000007c00508947 */ /* 0x004fea0003800000 */
.L_x_124:
[----:B------:R-:W-:Y:S01]  /*2b10*/  ULEA UR4, UR5, UR6, 0x3 ;  /* 0x0000000605047291 */ /* 0x000fe2000f8e18ff */
[----:B--2---:R-:W-:Y:S01]  /*2b20*/  PRMT R0, RZ, 0x654, R3 ;  /* 0x00000654ff007816 */ /* 0x004fe20000000003 */
[----:B------:R-:W-:Y:S01]  /*2b30*/  @!P2 IMAD.MOV.U32 R5, RZ, RZ, 0x10 ;  /* 0x00000010ff05a424 */ /* 0x000fe200078e00ff */
[----:B------:R-:W-:Y:S01]  /*2b40*/  SHF.L.U32 R2, R10, 0x1f, RZ ;  /* 0x0000001f0a027819 */ /* 0x000fe200000006ff */
[----:B------:R-:W-:Y:S01]  /*2b50*/  UIADD3 UR7, UPT, UPT, UR4, 0x70, URZ ;  /* 0x0000007004077890 */ /* 0x000fe2000fffe0ff */
[----:B------:R2:W-:Y:S04]  /*2b60*/  SYNCS.ARRIVE.TRANS64.RED.A1T0 RZ, [R0+URZ], RZ ;  /* 0x000000ff00ff79a7 */ /* 0x0005e800081004ff */
[----:B------:R-:W3:Y:S01]  /*2b70*/  SYNCS.PHASECHK.TRANS64.TRYWAIT P0, [UR4+0x80], R2 ;  /* 0x00008002ff0075a7 */ /* 0x000ee20008001104 */
[----:B--2---:R-:W-:-:S05]  /*2b80*/  IMAD.U32 R0, RZ, RZ, UR7 ;  /* 0x00000007ff007e24 */ /* 0x004fca000f8e00ff */
[----:B------:R-:W-:Y:S01]  /*2b90*/  PRMT R0, R14, 0x654, R0 ;  /* 0x000006540e007816 */ /* 0x000fe20000000000 */
[----:B---3--:R-:W-:Y:S06]  /*2ba0*/  @!P0 BRA `(.L_x_50) ;  /* 0x0000007c003c8947 */ /* 0x008fec0003800000 */
.L_x_126:
[----:B------:R-:W-:Y:S01]  /*2bb0*/  ULEA UR8, UR5, UR6, 0x4 ;  /* 0x0000000605087291 */ /* 0x000fe2000f8e20ff */
[----:B------:R-:W-:Y:S01]  /*2bc0*/  SEL R13, R0, R13, !P2 ;  /* 0x0000000d000d7207 */ /* 0x000fe20005000000 */
[----:B------:R-:W-:Y:S01]  /*2bd0*/  UIADD3 UR9, UPT, UPT, UR4, 0x70, URZ ;  /* 0x0000007004097890 */ /* 0x000fe2000fffe0ff */
[----:B------:R-:W-:Y:S01]  /*2be0*/  LEA R0, R9, UR6, 0x3 ;  /* 0x0000000609007c11 */ /* 0x000fe2000f8e18ff */
[----:B------:R-:W-:Y:S01]  /*2bf0*/  UIADD3 UR8, UPT, UPT, UR8, 0x100, URZ ;  /* 0x0000010008087890 */ /* 0x000fe2000fffe0ff */
[----:B--2---:R-:W-:Y:S01]  /*2c00*/  SHF.L.U32 R2, R12, 0x1f, RZ ;  /* 0x0000001f0c027819 */ /* 0x004fe200000006ff */
[----:B------:R2:W-:Y:S01]  /*2c10*/  @!P2 SYNCS.ARRIVE.TRANS64.RED RZ, [R13+URZ], R5 ;  /* 0x000000050dffa9a7 */ /* 0x0005e200080004ff */
[----:B------:R-:W-:Y:S01]  /*2c20*/  UIADD3 UR4, UPT, UPT, UR5, 0x1, URZ ;  /* 0x0000000105047890 */ /* 0x000fe2000fffe0ff */
[----:B------:R-:W-:-:S03]  /*2c30*/  VIADD R8, R4, 0x1 ;  /* 0x0000000104087836 */ /* 0x000fc60000000000 */
[----:B------:R-:W-:Y:S02]  /*2c40*/  UISETP.NE.AND UP0, UPT, UR4, 0x2, UPT ;  /* 0x000000020400788c */ /* 0x000fe4000bf05270 */
[----:B------:R-:W-:Y:S06]  /*2c50*/  UGETNEXTWORKID.BROADCAST [UR8], [UR9] ;  /* 0x00000000080073ca */ /* 0x000fec0008000100 */
[----:B------:R-:W-:Y:S01]  /*2c60*/  USEL UR7, URZ, 0x1, UP0 ;  /* 0x00000001ff077887 */ /* 0x000fe20008000000 */
[----:B------:R-:W-:Y:S01]  /*2c70*/  ISETP.NE.AND P0, PT, R8, 0x2, PT ;  /* 0x000000020800780c */ /* 0x000fe20003f05270 */
[----:B------:R-:W-:Y:S01]  /*2c80*/  USEL UR5, UR4, URZ, UP0 ;  /* 0x000000ff04057287 */ /* 0x000fe20008000000 */
[----:B------:R-:W3:Y:S03]  /*2c90*/  SYNCS.PHASECHK.TRANS64.TRYWAIT P1, [R0+URZ+0x70], R2 ;  /* 0x00007002000075a7 */ /* 0x000ee600080211ff */
[----:B------:R-:W-:Y:S01]  /*2ca0*/  LOP3.LUT R10, R10, UR7, RZ, 0x3c, !PT ;  /* 0x000000070a0a7c12 */ /* 0x000fe2000f8e3cff */
[----:B--23--:R-:W-:Y:S07]  /*2cb0*/  @!P1 BRA `(.L_x_51) ;  /* 0x0000007c00109947 */ /* 0x00cfee0003800000 */
.L_x_127:
[----:B--2---:R-:W-:Y:S01]  /*2cc0*/  LEA R2, R9, UR6, 0x4 ;  /* 0x0000000609027c11 */ /* 0x004fe2000f8e20ff */
[----:B------:R-:W-:-:S04]  /*2cd0*/  VIADD R0, R0, 0x80 ;  /* 0x0000008000007836 */ /* 0x000fc80000000000 */
[----:B------:R2:W3:Y:S01]  /*2ce0*/  LDS.128 R4, [R2+0x100] ;  /* 0x0001000002047984 */ /* 0x0004e20000000c00 */
[----:B------:R-:W-:Y:S01]  /*2cf0*/  PRMT R0, RZ, 0x654, R0 ;  /* 0x00000654ff007816 */ /* 0x000fe20000000000 */
[----:B------:R-:W-:Y:S01]  /*2d00*/  @!PT LDS RZ, [RZ] ;  /* 0x00000000fffff984 */ /* 0x000fe20000000800 */
[----:B------:R-:W-:Y:S01]  /*2d10*/  @!PT LDS RZ, [RZ] ;  /* 0x00000000fffff984 */ /* 0x000fe20000000800 */
[----:B------:R-:W-:Y:S01]  /*2d20*/  @!PT LDS RZ, [RZ] ;  /* 0x00000000fffff984 */ /* 0x000fe20000000800 */
[----:B------:R-:W-:Y:S01]  /*2d30*/  @!PT LDS RZ, [RZ] ;  /* 0x00000000fffff984 */ /* 0x000fe20000000800 */
[----:B------:R4:W-:Y:S06]  /*2d40*/  MEMBAR.ALL.CTA ;  /* 0x0000000000007992 */ /* 0x0009ec0000008000 */
[----:B----4-:R-:W4:Y:S01]  /*2d50*/  FENCE.VIEW.ASYNC.S ;  /* 0x00000000000073c6 */ /* 0x010f220000000000 */
[----:B--2---:R-:W-:-:S04]  /*2d60*/  SEL R2, RZ, 0x1, P0 ;  /* 0x00000001ff027807 */ /* 0x004fc80000000000 */
[----:B------:R-:W-:Y:S01]  /*2d70*/  LOP3.LUT R11, R11, R2, RZ, 0x3c, !PT ;  /* 0x000000020b0b7212 */ /* 0x000fe200078e3cff */
[----:B----4-:R2:W-:Y:S01]  /*2d80*/  SYNCS.ARRIVE.TRANS64.RED.A1T0 RZ, [R0+URZ], RZ ;  /* 0x000000ff00ff79a7 */ /* 0x0105e200081004ff */
[----:B---3--:R-:W-:Y:S02]  /*2d90*/  LOP3.LUT P3, RZ, R6, 0x1, RZ, 0xc0, !PT ;  /* 0x0000000106ff7812 */ /* 0x008fe4000786c0ff */
[----:B------:R-:W-:Y:S01]  /*2da0*/  SEL R4, R8, RZ, P0 ;  /* 0x000000ff08047207 */ /* 0x000fe20000000000 */
[----:B--2---:R-:W-:-:S05]  /*2db0*/  VIADD R0, R9, 0x1 ;  /* 0x0000000109007836 */ /* 0x004fca0000000000 */
[----:B------:R-:W-:-:S04]  /*2dc0*/  ISETP.NE.AND P1, PT, R0, 0x2, PT ;  /* 0x000000020000780c */ /* 0x000fc80003f25270 */
[----:B------:R-:W-:Y:S02]  /*2dd0*/  SEL R3, RZ, 0x1, P1 ;  /* 0x00000001ff037807 */ /* 0x000fe40000800000 */
[----:B------:R-:W-:Y:S02]  /*2de0*/  SEL R9, R0, RZ, P1 ;  /* 0x000000ff00097207 */ /* 0x000fe40000800000 */
[----:B------:R-:W-:Y:S01]  /*2df0*/  LOP3.LUT R12, R12, R3, RZ, 0x3c, !PT ;  /* 0x000000030c0c7212 */ /* 0x000fe200078e3cff */
[----:B------:R-:W-:Y:S06]  /*2e00*/  @P3 BRA `(.L_x_52) ;  /* 0xfffffffc002c3947 */ /* 0x000fec000383ffff */
[----:B------:R-:W-:Y:S01]  /*2e10*/  ULEA UR4, UR5, UR6, 0x3 ;  /* 0x0000000605047291 */ /* 0x000fe2000f8e18ff */
[----:B------:R-:W-:-:S08]  /*2e20*/  SHF.L.U32 R0, R10, 0x1f, RZ ;  /* 0x0000001f0a007819 */ /* 0x000fd000000006ff */
[----:B------:R-:W2:Y:S02]  /*2e30*/  SYNCS.PHASECHK.TRANS64 P0, [UR4+0x80], R0 ;  /* 0x00008000ff0075a7 */ /* 0x000ea40008001004 */
[----:B--2---:R-:W-:Y:S05]  /*2e40*/  @P0 BRA `(.L_x_53) ;  /* 0x0000000000080947 */ /* 0x004fea0003800000 */
[----:B------:R-:W2:Y:S02]  /*2e50*/  SYNCS.PHASECHK.TRANS64.TRYWAIT P0, [UR4+0x80], R0 ;  /* 0x00008000ff0075a7 */ /* 0x000ea40008001104 */
[----:B--2---:R-:W-:Y:S05]  /*2e60*/  @!P0 BRA `(.L_x_54) ;  /* 0x0000007800b88947 */ /* 0x004fea0003800000 */
.L_x_53:
[----:B------:R-:W-:-:S04]  /*2e70*/  UIADD3 UR7, UPT, UPT, UR5, 0x1, URZ ;  /* 0x0000000105077890 */ /* 0x000fc8000fffe0ff */
[----:B------:R-:W-:-:S04]  /*2e80*/  UISETP.NE.AND UP0, UPT, UR7, 0x2, UPT ;  /* 0x000000020700788c */ /* 0x000fc8000bf05270 */
[----:B------:R-:W-:Y:S02]  /*2e90*/  USEL UR8, URZ, 0x1, UP0 ;  /* 0x00000001ff087887 */ /* 0x000fe40008000000 */
[----:B------:R-:W-:-:S04]  /*2ea0*/  USEL UR7, UR7, URZ, UP0 ;  /* 0x000000ff07077287 */ /* 0x000fc80008000000 */
[----:B------:R-:W-:Y:S01]  /*2eb0*/  ULEA UR7, UR7, UR6, 0x3 ;  /* 0x0000000607077291 */ /* 0x000fe2000f8e18ff */
[----:B--2---:R-:W-:-:S04]  /*2ec0*/  LOP3.LUT R2, R10, UR8, RZ, 0x3c, !PT ;  /* 0x000000080a027c12 */ /* 0x004fc8000f8e3cff */
[----:B------:R-:W-:-:S04]  /*2ed0*/  SHF.L.U32 R0, R2, 0x1f, RZ ;  /* 0x0000001f02007819 */ /* 0x000fc800000006ff */
[----:B------:R-:W2:Y:S02]  /*2ee0*/  SYNCS.PHASECHK.TRANS64 P0, [UR7+0x80], R0 ;  /* 0x00008000ff0075a7 */ /* 0x000ea40008001007 */
[----:B-12---:R-:W-:Y:S05]  /*2ef0*/  @P0 EXIT ;  /* 0x000000000000094d */ /* 0x006fea0003800000 */
[----:B------:R-:W-:Y:S02]  /*2f00*/  SHF.L.U32 R2, R2, 0x1f, RZ ;  /* 0x0000001f02027819 */ /* 0x000fe400000006ff */
[----:B------:R-:W-:-:S07]  /*2f10*/  MOV R0, UR7 ;  /* 0x0000000700007c02 */ /* 0x000fce0008000f00 */
.L_x_55:
[----:B-1----:R1:W2:Y:S02]  /*2f20*/  SYNCS.PHASECHK.TRANS64.TRYWAIT P0, [R0+URZ+0x80], R2 ;  /* 0x00008002000075a7 */ /* 0x0022a400080011ff */
[----:B--2---:R-:W-:Y:S05]  /*2f30*/  @!P0 NANOSLEEP.SYNCS 0x989680 ;  /* 0x009896800000895d */ /* 0x004fea0003900000 */
[----:B------:R-:W2:Y:S02]  /*2f40*/  @!P0 SYNCS.PHASECHK.TRANS64 P0, [R0+URZ+0x80], R2 ;  /* 0x00008002000085a7 */ /* 0x000ea400080010ff */
[----:B--2---:R-:W-:Y:S05]  /*2f50*/  @P0 EXIT ;  /* 0x000000000000094d */ /* 0x004fea0003800000 */
[----:B------:R-:W-:Y:S05]  /*2f60*/  BRA `(.L_x_55) ;  /* 0xfffffffc00ec7947 */ /* 0x000fea000383ffff */
.L_x_48:
[----:B------:R-:W-:Y:S05]  /*2f70*/  BRA.U UP4, `(.L_x_56) ;  /* 0x0000000d04d47547 */ /* 0x000fea000b800000 */
[----:B------:R-:W-:Y:S01]  /*2f80*/  UMOV UR4, 0x40 ;  /* 0x0000004000047882 */ /* 0x000fe20000000000 */
[----:B------:R-:W-:Y:S01]  /*2f90*/  NOP ;  /* 0x0000000000007918 */ /* 0x000fe20000000000 */
[----:B------:R-:W-:Y:S01]  /*2fa0*/  ULEA UR5, UR38, UR4, 0x18 ;  /* 0x0000000426057291 */ /* 0x000fe2000f8ec0ff */
[----:B------:R-:W-:Y:S02]  /*2fb0*/  UMOV UR6, 0x400 ;  /* 0x0000040000067882 */ /* 0x000fe40000000000 */
[----:B------:R-:W-:-:S06]  /*2fc0*/  ULEA UR6, UR38, UR6, 0x18 ;  /* 0x0000000626067291 */ /* 0x000fcc000f8ec0ff */
[----:B------:R-:W3:Y:S02]  /*2fd0*/  LDS.U8 R0, [UR5+0x1c] ;  /* 0x00001c05ff007984 */ /* 0x000ee40008000000 */
[----:B---3--:R-:W-:-:S13]  /*2fe0*/  ISETP.NE.AND P0, PT, R0, RZ, PT ;  /* 0x000000ff0000720c */ /* 0x008fda0003f05270 */
[----:B------:R-:W-:Y:S05]  /*2ff0*/  @P0 BRA `(.L_x_57) ;  /* 0x0000000000580947 */ /* 0x000fea0003800000 */
[----:B------:R-:W-:-:S13]  /*3000*/  ELECT P0, URZ, PT ;  /* 0x0000000000ff782f */ /* 0x000fda0003800000 */
[----:B------:R-:W-:Y:S05]  /*3010*/  @!P0 BRA `(.L_x_58) ;  /* 0x0000000000608947 */ /* 0x000fea0003800000 */
[----:B------:R-:W-:Y:S01]  /*3020*/  UMOV UR4, 0x10 ;  /* 0x0000001000047882 */ /* 0x000fe20000000000 */
[----:B------:R-:W-:Y:S01]  /*3030*/  HFMA2 R2, -RZ, RZ, 0, 5.9604644775390625e-08 ;  /* 0x00000001ff027431 */ /* 0x000fe200000001ff */
[----:B--2---:R-:W-:-:S03]  /*3040*/  MOV R4, 0xffff ;  /* 0x0000ffff00047802 */ /* 0x004fc60000000f00 */
[----:B------:R-:W-:Y:S04]  /*3050*/  DEPBAR.LE SB2, 0x36 ;  /* 0x0000ad800000791a */ /* 0x000fe80000000000 */
[----:B------:R-:W2:Y:S02]  /*3060*/  UTCATOMSWS.FIND_AND_SET.ALIGN UP0, UR4, UR4 ;  /* 0x00000004000475e3 */ /* 0x000ea40008000800 */
[----:B--2---:R-:W-:Y:S01]  /*3070*/  MOV R0, UR4 ;  /* 0x0000000400007c02 */ /* 0x004fe20008000f00 */
[----:B------:R-:W-:Y:S06]  /*3080*/  BRA.U UP0, `(.L_x_59) ;  /* 0x0000000100187547 */ /* 0x000fec000b800000 */
.L_x_60:
[----:B------:R-:W-:Y:S05]  /*3090*/  NANOSLEEP 0x64 ;  /* 0x000000640000795d */ /* 0x000fea0003800000 */
[----:B------:R-:W-:-:S05]  /*30a0*/  UMOV UR4, 0x10 ;  /* 0x0000001000047882 */ /* 0x000fca0000000000 */
[----:B------:R-:W-:Y:S04]  /*30b0*/  DEPBAR.LE SB2, 0x36 ;  /* 0x0000ad800000791a */ /* 0x000fe80000000000 */
[----:B------:R-:W2:Y:S02]  /*30c0*/  UTCATOMSWS.FIND_AND_SET.ALIGN UP0, UR4, UR4 ;  /* 0x00000004000475e3 */ /* 0x000ea40008000800 */
[----:B--2---:R-:W-:Y:S01]  /*30d0*/  MOV R0, UR4 ;  /* 0x0000000400007c02 */ /* 0x004fe20008000f00 */
[----:B------:R-:W-:Y:S05]  /*30e0*/  BRA.U !UP0, `(.L_x_60) ;  /* 0xfffffffd08e87547 */ /* 0x000fea000b83ffff */
.L_x_59:
[-C--:B------:R-:W-:Y:S02]  /*30f0*/  SHF.L.U32 R4, R4, R0.reuse, RZ ;  /* 0x0000000004047219 */ /* 0x080fe400000006ff */
[----:B------:R-:W-:Y:S01]  /*3100*/  SHF.L.U32 R2, R2, R0, RZ ;  /* 0x0000000002027219 */ /* 0x000fe200000006ff */
[----:B------:R-:W-:Y:S02]  /*3110*/  IMAD.SHL.U32 R0, R0, 0x20, RZ ;  /* 0x0000002000007824 */ /* 0x000fe400078e00ff */
[----:B------:R3:W-:Y:S04]  /*3120*/  ATOMS.OR RZ, [UR5+0x14], R4 ;  /* 0x00001404ffff798c */ /* 0x0007e8000b000005 */
[----:B------:R3:W-:Y:S04]  /*3130*/  ATOMS.OR RZ, [UR5+0x18], R2 ;  /* 0x00001802ffff798c */ /* 0x0007e8000b000005 */
[----:B------:R3:W-:Y:S01]  /*3140*/  STS [UR6+0x120], R0 ;  /* 0x00012000ff007988 */ /* 0x0007e20008000806 */
[----:B------:R-:W-:Y:S05]  /*3150*/  BRA `(.L_x_58) ;  /* 0x0000000000107947 */ /* 0x000fea0003800000 */
.L_x_57:
[----:B------:R-:W-:Y:S02]  /*3160*/  MOV R0, 0xffffffff ;  /* 0xffffffff00007802 */ /* 0x000fe40000000f00 */
[----:B--2---:R-:W-:-:S03]  /*3170*/  MOV R4, 0x31a0 ;  /* 0x000031a000047802 */ /* 0x004fc60000000f00 */
[----:B------:R2:W-:Y:S04]  /*3180*/  STS [UR6+0x120], R0 ;  /* 0x00012000ff007988 */ /* 0x0005e80008000806 */
[----:B-12---:R-:W-:Y:S05]  /*3190*/  CALL.REL.NOINC `($__internal_1_$__cuda_sm10x_tcgen05_guardrail_trap_phase_invalid_during_alloc) ;  /* 0x0000007c00407944 */ /* 0x006fea0003c00000 */
.L_x_58:
[----:B------:R-:W-:Y:S05]  /*31a0*/  WARPSYNC.ALL ;  /* 0x0000000000007948 */ /* 0x000fea0003800000 */
[----:B------:R-:W4:Y:S01]  /*31b0*/  S2UR UR4, SR_CgaCtaId ;  /* 0x00000000000479c3 */ /* 0x000f220000008800 */
[----:B------:R-:W-:Y:S01]  /*31c0*/  UMOV UR27, 0x400 ;  /* 0x00000400001b7882 */ /* 0x000fe20000000000 */
[----:B------:R-:W-:-:S06]  /*31d0*/  NOP ;  /* 0x0000000000007918 */ /* 0x000fcc0000000000 */
[----:B------:R-:W-:Y:S06]  /*31e0*/  BAR.ARV 0x6, 0xa0 ;  /* 0x0182800000007b1d */ /* 0x000fec0000002000 */
[----:B------:R-:W5:Y:S01]  /*31f0*/  LDCU UR5, c[0x0][0x38c] ;  /* 0x00007180ff0577ac */ /* 0x000f620008000800 */
[----:B---3--:R-:W-:Y:S01]  /*3200*/  LOP3.LUT R0, R3, 0xffff, RZ, 0xc0, !PT ;  /* 0x0000ffff03007812 */ /* 0x008fe200078ec0ff */
[----:B------:R-:W-:Y:S02]  /*3210*/  HFMA2 R12, -RZ, RZ, 0, 0 ;  /* 0x00000000ff0c7431 */ /* 0x000fe400000001ff */
[----:B------:R-:W-:Y:S01]  /*3220*/  IMAD.MOV.U32 R7, RZ, RZ, 0x1 ;  /* 0x00000001ff077424 */ /* 0x000fe200078e00ff */
[----:B------:R-:W3:Y:S01]  /*3230*/  LDCU UR7, c[0x0][0x38c] ;  /* 0x00007180ff0777ac */ /* 0x000ee20008000800 */
[----:B------:R-:W-:Y:S01]  /*3240*/  R2UR UR28, R0 ;  /* 0x00000000001c72ca */ /* 0x000fe200000e0000 */
[----:B------:R-:W-:Y:S01]  /*3250*/  IMAD.MOV.U32 R0, RZ, RZ, RZ ;  /* 0x000000ffff007224 */ /* 0x000fe200078e00ff */
[----:B------:R-:W-:Y:S01]  /*3260*/  UMOV UR30, URZ ;  /* 0x000000ff001e7c82 */ /* 0x000fe20008000000 */
[----:B------:R-:W-:Y:S01]  /*3270*/  UMOV UR23, URZ ;  /* 0x000000ff00177c82 */ /* 0x000fe20008000000 */
[----:B----4-:R-:W-:Y:S01]  /*3280*/  ULEA UR27, UR4, UR27, 0x18 ;  /* 0x0000001b041b7291 */ /* 0x010fe2000f8ec0ff */
[----:B------:R-:W-:Y:S01]  /*3290*/  UMOV UR38, 0x0 ;  /* 0x0000000000267882 */ /* 0x000fe20000000000 */
[----:B------:R-:W-:-:S02]  /*32a0*/  UMOV UR39, 0x43c04a0 ;  /* 0x043c04a000277882 */ /* 0x000fc40000000000 */
[----:B------:R-:W-:Y:S02]  /*32b0*/  UIADD3 UR4, UPT, UPT, UR27, 0x7a00, URZ ;  /* 0x00007a001b047890 */ /* 0x000fe4000fffe0ff */
[----:B------:R-:W-:Y:S02]  /*32c0*/  UIADD3 UR6, UPT, UPT, UR27, 0x11a00, URZ ;  /* 0x00011a001b067890 */ /* 0x000fe4000fffe0ff */
[----:B-----5:R-:W-:Y:S01]  /*32d0*/  UIADD3 UR5, UPT, UPT, UR5, 0x7f, URZ ;  /* 0x0000007f05057890 */ /* 0x020fe2000fffe0ff */
[----:B------:R-:W4:Y:S01]  /*32e0*/  LDS R2, [UR27+0x120] ;  /* 0x0001201bff027984 */ /* 0x000f220008000800 */
[----:B-1----:R-:W-:Y:S01]  /*32f0*/  UMOV UR36, 0x0 ;  /* 0x0000000000247882 */ /* 0x002fe20000000000 */
[----:B------:R-:W-:Y:S01]  /*3300*/  UMOV UR37, 0x43c04a0 ;  /* 0x043c04a000257882 */ /* 0x000fe20000000000 */
[----:B------:R-:W-:Y:S02]  /*3310*/  USHF.R.S32.HI UR40, URZ, 0x1f, UR5 ;  /* 0x0000001fff287899 */ /* 0x000fe40008011405 */
[----:B---3--:R-:W-:-:S02]  /*3320*/  UISETP.GE.AND UP4, UPT, UR7, 0x1, UPT ;  /* 0x000000010700788c */ /* 0x008fc4000bf86270 */
[----:B------:R-:W-:Y:S02]  /*3330*/  ULEA.HI UR40, UR40, UR5, URZ, 0x7 ;  /* 0x0000000528287291 */ /* 0x000fe4000f8f38ff */
[----:B------:R-:W-:Y:S02]  /*3340*/  USHF.R.U32.HI UR5, URZ, 0x4, UR4 ;  /* 0x00000004ff057899 */ /* 0x000fe40008011604 */
[----:B------:R-:W-:Y:S02]  /*3350*/  USHF.R.S32.HI UR40, URZ, 0x7, UR40 ;  /* 0x00000007ff287899 */ /* 0x000fe40008011428 */
[----:B------:R-:W-:Y:S02]  /*3360*/  USHF.R.U32.HI UR4, URZ, 0x4, UR6 ;  /* 0x00000004ff047899 */ /* 0x000fe40008011606 */
[----:B------:R-:W-:Y:S02]  /*3370*/  UISETP.LT.AND UP0, UPT, UR40, 0x1, UPT ;  /* 0x000000012800788c */ /* 0x000fe4000bf01270 */
[----:B------:R-:W-:-:S02]  /*3380*/  ULOP3.LUT UR5, UR5, 0x3fff, URZ, 0xc0, !UPT ;  /* 0x00003fff05057892 */ /* 0x000fc4000f8ec0ff */
[----:B------:R-:W-:Y:S02]  /*3390*/  ULOP3.LUT UR4, UR4, 0x3fff, URZ, 0xc0, !UPT ;  /* 0x00003fff04047892 */ /* 0x000fe4000f8ec0ff */
[----:B------:R-:W-:Y:S02]  /*33a0*/  USEL UR41, UR40, 0x1, !UP0 ;  /* 0x0000000128297887 */ /* 0x000fe4000c000000 */
[----:B------:R-:W-:Y:S02]  /*33b0*/  ULOP3.LUT UR29, UR5, 0x10000, URZ, 0xfc, !UPT ;  /* 0x00010000051d7892 */ /* 0x000fe4000f8efcff */
[----:B------:R-:W-:Y:S02]  /*33c0*/  ULOP3.LUT UR4, UR4, 0x10000, URZ, 0xfc, !UPT ;  /* 0x0001000004047892 */ /* 0x000fe4000f8efcff */
[----:B------:R-:W-:Y:S01]  /*33d0*/  UIADD3 UR41, UPT, UPT, -UR41, URZ, URZ ;  /* 0x000000ff29297290 */ /* 0x000fe2000fffe1ff */
[----:B------:R-:W-:Y:S01]  /*33e0*/  UMOV UR34, 0x0 ;  /* 0x0000000000227882 */ /* 0x000fe20000000000 */
[----:B------:R-:W-:Y:S01]  /*33f0*/  UMOV UR35, 0x43c04a0 ;  /* 0x043c04a000237882 */ /* 0x000fe20000000000 */
[----:B------:R-:W-:Y:S01]  /*3400*/  UMOV UR32, 0x0 ;  /* 0x0000000000207882 */ /* 0x000fe20000000000 */
[----:B------:R-:W-:Y:S01]  /*3410*/  UMOV UR33, 0x43c04a0 ;  /* 0x043c04a000217882 */ /* 0x000fe20000000000 */
[----:B----4-:R-:W-:Y:S01]  /*3420*/  R2UR UR42, R2 ;  /* 0x00000000022a72ca */ /* 0x010fe200000e0000 */
[----:B------:R-:W-:-:S14]  /*3430*/  IMAD.MOV.U32 R2, RZ, RZ, RZ ;  /* 0x000000ffff027224 */ /* 0x000fdc00078e00ff */
.L_x_67:
[----:B------:R-:W-:Y:S02]  /*3440*/  LEA R3, R2, UR27, 0x3 ;  /* 0x0000001b02037c11 */ /* 0x000fe4000f8e18ff */
[----:B--2---:R-:W-:Y:S02]  /*3450*/  SHF.L.U32 R4, R12, 0x1f, RZ ;  /* 0x0000001f0c047819 */ /* 0x004fe400000006ff */
[----:B------:R-:W-:Y:S01]  /*3460*/  PLOP3.LUT P0, PT, PT, PT, UP4, 0x80, 0x8 ;  /* 0x000000000008781c */ /* 0x000fe20003f0f048 */
[----:B------:R-:W-:Y:S01]  /*3470*/  VIADD R5, R3, 0x80 ;  /* 0x0000008003057836 */ /* 0x000fe20000000000 */
[----:B-1----:R-:W1:Y:S02]  /*3480*/  SYNCS.PHASECHK.TRANS64.TRYWAIT P1, [R3+URZ+0x70], R4 ;  /* 0x00007004030075a7 */ /* 0x002e6400080211ff */
[----:B-1----:R-:W-:Y:S09]  /*3490*/  @!P1 BRA `(.L_x_61) ;  /* 0x0000007400449947 */ /* 0x002ff20003800000 */
.L_x_129:
[----:B------:R-:W-:Y:S01]  /*34a0*/  LEA R6, R2, UR27, 0x4 ;  /* 0x0000001b02067c11 */ /* 0x000fe2000f8e20ff */
[----:B------:R-:W-:Y:S01]  /*34b0*/  @UP4 ULEA UR5, UR23, UR27, 0x3 ;  /* 0x0000001b17054291 */ /* 0x000fe2000f8e18ff */
[----:B------:R-:W-:Y:S01]  /*34c0*/  PLOP3.LUT P1, PT, PT, PT, PT, 0x80, 0x8 ;  /* 0x000000000008781c */ /* 0x000fe20003f2f070 */
[----:B------:R-:W-:Y:S01]  /*34d0*/  ULEA UR31, UR30, UR27, 0x3 ;  /* 0x0000001b1e1f7291 */ /* 0x000fe2000f8e18ff */
[----:B------:R-:W-:Y:S01]  /*34e0*/  PRMT R5, RZ, 0x654, R5 ;  /* 0x00000654ff057816 */ /* 0x000fe20000000005 */
[----:B------:R2:W3:Y:S01]  /*34f0*/  LDS.128 R8, [R6+0x100] ;  /* 0x0001000006087984 */ /* 0x0004e20000000c00 */
[----:B-1----:R-:W-:Y:S02]  /*3500*/  @P0 SHF.L.U32 R4, R0, 0x1f, RZ ;  /* 0x0000001f00040819 */ /* 0x002fe400000006ff */
[----:B------:R-:W-:Y:S01]  /*3510*/  SHF.L.U32 R3, R7, 0x1f, RZ ;  /* 0x0000001f07037819 */ /* 0x000fe200000006ff */
[----:B------:R-:W-:Y:S01]  /*3520*/  @!PT LDS RZ, [RZ] ;  /* 0x00000000fffff984 */ /* 0x000fe20000000800 */
[----:B------:R-:W-:Y:S01]  /*3530*/  @!PT LDS RZ, [RZ] ;  /* 0x00000000fffff984 */ /* 0x000fe20000000800 */
[----:B------:R-:W-:Y:S01]  /*3540*/  @!PT LDS RZ, [RZ] ;  /* 0x00000000fffff984 */ /* 0x000fe20000000800 */
[----:B------:R-:W-:Y:S01]  /*3550*/  @!PT LDS RZ, [RZ] ;  /* 0x00000000fffff984 */ /* 0x000fe20000000800 */
[----:B------:R1:W-:Y:S06]  /*3560*/  MEMBAR.ALL.CTA ;  /* 0x0000000000007992 */ /* 0x0003ec0000008000 */
[----:B-1----:R-:W1:Y:S02]  /*3570*/  FENCE.VIEW.ASYNC.S ;  /* 0x00000000000073c6 */ /* 0x002e640000000000 */
[----:B-1----:R2:W-:Y:S01]  /*3580*/  SYNCS.ARRIVE.TRANS64.RED.A1T0 RZ, [R5+URZ], RZ ;  /* 0x000000ff05ff79a7 */ /* 0x0025e200081004ff */
[----:B------:R2:W1:Y:S01]  /*3590*/  @P0 SYNCS.PHASECHK.TRANS64.TRYWAIT P1, [UR5], R4 ;  /* 0x00000004ff0005a7 */ /* 0x0004620008021105 */
[----:B------:R-:W-:-:S04]  /*35a0*/  ULEA.HI UR5, UR30, UR30, URZ, 0x1 ;  /* 0x0000001e1e057291 */ /* 0x000fc8000f8f08ff */
[----:B------:R-:W-:Y:S02]  /*35b0*/  ULOP3.LUT UR6, UR5, 0xffe, URZ, 0xc0, !UPT ;  /* 0x00000ffe05067892 */ /* 0x000fe4000f8ec0ff */
[----:B------:R-:W-:Y:S02]  /*35c0*/  USHF.R.U32.HI UR22, URZ, 0x1, UR5 ;  /* 0x00000001ff167899 */ /* 0x000fe40008011605 */
[----:B------:R-:W-:Y:S02]  /*35d0*/  UIADD3 UR5, UPT, UPT, -UR6, UR30, URZ ;  /* 0x0000001e06057290 */ /* 0x000fe4000fffe1ff */
[----:B------:R-:W-:-:S04]  /*35e0*/  UIMAD UR22, UR22, 0xf0, UR42 ;  /* 0x000000f0161678a4 */ /* 0x000fc8000f8e022a */
[----:B------:R-:W-:Y:S01]  /*35f0*/  ULEA UR22, UR5, UR22, 0x14 ;  /* 0x0000001605167291 */ /* 0x000fe2000f8ea0ff */
[----:B------:R-:W4:Y:S02]  /*3600*/  SYNCS.PHASECHK.TRANS64.TRYWAIT P0, [UR31+0xb0], R3 ;  /* 0x0000b003ff0075a7 */ /* 0x000f24000800111f */
[----:B-1234-:R-:W-:Y:S09]  /*3610*/  @!P0 BRA `(.L_x_62) ;  /* 0x0000007000f88947 */ /* 0x01eff20003800000 */
.L_x_131:
[----:B-1----:R-:W-:Y:S01]  /*3620*/  IADD3 R4, PT, PT, R2, 0x1, RZ ;  /* 0x0000000102047810 */ /* 0x002fe20007ffe0ff */
[----:B------:R-:W-:Y:S06]  /*3630*/  BRA.U !UP4, `(.L_x_63) ;  /* 0x000000010cc07547 */ /* 0x000fec000b800000 */
[----:B------:R-:W-:Y:S01]  /*3640*/  UPLOP3.LUT UP2, UPT, UPT, UPT, UPT, 0x40, 0x4 ;  /* 0x000000000004789c */ /* 0x000fe20003f4e870 */
[----:B------:R-:W-:Y:S01]  /*3650*/  UMOV UR25, UR41 ;  /* 0x0000002900197c82 */ /* 0x000fe20008000000 */
[----:B------:R-:W-:Y:S01]  /*3660*/  UMOV UR24, UR40 ;  /* 0x0000002800187c82 */ /* 0x000fe20008000000 */
[----:B------:R-:W-:-:S08]  /*3670*/  UMOV UR5, UR23 ;  /* 0x0000001700057c82 */ /* 0x000fd00008000000 */
.L_x_66:
[----:B------:R-:W-:Y:S02]  /*3680*/  UIADD3 UR25, UPT, UPT, UR25, 0x1, URZ ;  /* 0x0000000119197890 */ /* 0x000fe4000fffe0ff */
[----:B-1----:R-:W-:Y:S02]  /*3690*/  ULEA UR7, UR5, UR27, 0x3 ;  /* 0x0000001b05077291 */ /* 0x002fe4000f8e18ff */
[----:B------:R-:W-:Y:S01]  /*36a0*/  UISETP.NE.AND UP3, UPT, UR25, URZ, UPT ;  /* 0x000000ff1900728c */ /* 0x000fe2000bf65270 */
[----:B--2---:R-:W-:Y:S10]  /*36b0*/  @P1 BRA `(.L_x_64) ;  /* 0x00000000000c1947 */ /* 0x004ff40003800000 */
[----:B------:R-:W-:Y:S04]  /*36c0*/  SHF.L.U32 R3, R0, 0x1f, RZ ;  /* 0x0000001f00037819 */ /* 0x000fe800000006ff */
[----:B------:R-:W1:Y:S02]  /*36d0*/  SYNCS.PHASECHK.TRANS64.TRYWAIT P0, [UR7], R3 ;  /* 0x00000003ff0075a7 */ /* 0x000e640008001107 */
[----:B-1----:R-:W-:Y:S05]  /*36e0*/  @!P0 BRA `(.L_x_65) ;  /* 0x0000007000dc8947 */ /* 0x002fea0003800000 */
.L_x_64:
[----:B------:R-:W-:Y:S01]  /*36f0*/  UISETP.NE.AND UP0, UPT, UR24, 0x1, UPT ;  /* 0x000000011800788c */ /* 0x000fe2000bf05270 */
[----:B------:R-:W-:Y:S01]  /*3700*/  PLOP3.LUT P1, PT, PT, PT, PT, 0x80, 0x8 ;  /* 0x000000000008781c */ /* 0x000fe20003f2f070 */
[----:B------:R-:W-:Y:S02]  /*3710*/  UIADD3 UR6, UPT, UPT, UR5, 0x1, URZ ;  /* 0x0000000105067890 */ /* 0x000fe4000fffe0ff */
[----:B------:R-:W-:Y:S02]  /*3720*/  UIADD3 UR26, UPT, UPT, UR7, 0x28, URZ ;  /* 0x00000028071a7890 */ /* 0x000fe4000fffe0ff */
[----:B------:R-:W-:Y:S01]  /*3730*/  UISETP.NE.AND UP1, UPT, UR6, 0x5, UPT ;  /* 0x000000050600788c */ /* 0x000fe2000bf25270 */
[----:B------:R-:W-:Y:S01]  /*3740*/  PLOP3.LUT P0, PT, PT, PT, UP0, 0x80, 0x8 ;  /* 0x000000000008781c */ /* 0x000fe20003f0f008 */
[----:B------:R-:W-:Y:S02]  /*3750*/  UIADD3 UR24, UPT, UPT, UR24, -0x1, URZ ;  /* 0xffffffff18187890 */ /* 0x000fe4000fffe0ff */
[----:B------:R-:W-:Y:S02]  /*3760*/  USEL UR8, URZ, 0x1, UP1 ;  /* 0x00000001ff087887 */ /* 0x000fe40008800000 */
[----:B------:R-:W-:Y:S01]  /*3770*/  USEL UR23, UR6, URZ, UP1 ;  /* 0x000000ff06177287 */ /* 0x000fe20008800000 */
[----:B------:R-:W-:Y:S01]  /*3780*/  UMOV UR7, 0x40004040 ;  /* 0x4000404000077882 */ /* 0x000fe20000000000 */
[----:B------:R-:W-:Y:S02]  /*3790*/  UMOV UR9, 0x40004040 ;  /* 0x4000404000097882 */ /* 0x000fe40000000000 */
[----:B------:R-:W-:Y:S01]  /*37a0*/  @UP0 ULEA UR6, UR23, UR27, 0x3 ;  /* 0x0000001b17060291 */ /* 0x000fe2000f8e18ff */
[----:B------:R-:W-:Y:S01]  /*37b0*/  LOP3.LUT R0, R0, UR8, RZ, 0x3c, !PT ;  /* 0x0000000800007c12 */ /* 0x000fe2000f8e3cff */
[----:B------:R-:W-:Y:S01]  /*37c0*/  ULEA UR8, UR5, UR29, 0x9 ;  /* 0x0000001d05087291 */ /* 0x000fe2000f8e48ff */
[----:B------:R-:W-:Y:S02]  /*37d0*/  UMOV UR21, 0x40004040 ;  /* 0x4000404000157882 */ /* 0x000fe40000000000 */
[----:B-1----:R-:W-:Y:S01]  /*37e0*/  @P0 SHF.L.U32 R2, R0, 0x1f, RZ ;  /* 0x0000001f00020819 */ /* 0x002fe200000006ff */
[----:B------:R-:W-:Y:S02]  /*37f0*/  UIADD3 UR18, UPT, UPT, UR8, 0x2, URZ ;  /* 0x0000000208127890 */ /* 0x000fe4000fffe0ff */
[----:B------:R-:W-:Y:S01]  /*3800*/  UIADD3 UR14, UPT, UPT, UR8, 0x4, URZ ;  /* 0x00000004080e7890 */ /* 0x000fe2000fffe0ff */
[----:B------:R1:W2:Y:S01]  /*3810*/  @P0 SYNCS.PHASECHK.TRANS64.TRYWAIT P1, [UR6], R2 ;  /* 0x00000002ff0005a7 */ /* 0x0002a20008021106 */
[----:B------:R-:W-:Y:S02]  /*3820*/  UIMAD UR6, UR5, 0x780, UR4 ;  /* 0x00000780050678a4 */ /* 0x000fe4000f8e0204 */
[----:B------:R-:W-:Y:S02]  /*3830*/  UIADD3 UR10, UPT, UPT, UR8, 0x6, URZ ;  /* 0x00000006080a7890 */ /* 0x000fe4000fffe0ff */
[----:B------:R-:W-:Y:S02]  /*3840*/  UIADD3 UR20, UPT, UPT, UR6, 0x2, URZ ;  /* 0x0000000206147890 */ /* 0x000fe4000fffe0ff */
[----:B------:R-:W-:Y:S02]  /*3850*/  UIADD3 UR16, UPT, UPT, UR6, 0x4, URZ ;  /* 0x0000000406107890 */ /* 0x000fe4000fffe0ff */
[----:B------:R-:W-:Y:S01]  /*3860*/  UIADD3 UR12, UPT, UPT, UR6, 0x6, URZ ;  /* 0x00000006060c7890 */ /* 0x000fe2000fffe0ff */
[----:B------:R1:W-:Y:S01]  /*3870*/  UTCIMMA gdesc[UR8], gdesc[UR6], tmem[UR22], tmem[UR38], idesc[UR39], UP2 ;  /* 0x00ff2606080075ea */ /* 0x0003e20009000116 */
[----:B------:R-:W-:Y:S01]  /*3880*/  UPLOP3.LUT UP2, UPT, UPT, UPT, UPT, 0x80, 0x8 ;  /* 0x000000000008789c */ /* 0x000fe20003f4f070 */
[----:B------:R-:W-:Y:S01]  /*3890*/  UMOV UR19, 0x40004040 ;  /* 0x4000404000137882 */ /* 0x000fe20000000000 */
[----:B------:R-:W-:Y:S01]  /*38a0*/  UMOV UR17, 0x40004040 ;  /* 0x4000404000117882 */ /* 0x000fe20000000000 */
[----:B------:R1:W-:Y:S01]  /*38b0*/  UTCIMMA gdesc[UR18], gdesc[UR20], tmem[UR22], tmem[UR36], idesc[UR37], UPT ;  /* 0x00ff2414120075ea */ /* 0x0003e2000b800116 */
[----:B------:R-:W-:Y:S01]  /*38c0*/  UMOV UR15, 0x40004040 ;  /* 0x40004040000f7882 */ /* 0x000fe20000000000 */
[----:B------:R-:W-:Y:S01]  /*38d0*/  UMOV UR13, 0x40004040 ;  /* 0x40004040000d7882 */ /* 0x000fe20000000000 */
[----:B------:R-:W-:Y:S01]  /*38e0*/  UMOV UR11, 0x40004040 ;  /* 0x40004040000b7882 */ /* 0x000fe20000000000 */
[----:B------:R1:W-:Y:S01]  /*38f0*/  UTCIMMA gdesc[UR14], gdesc[UR16], tmem[UR22], tmem[UR34], idesc[UR35], UPT ;  /* 0x00ff22100e0075ea */ /* 0x0003e2000b800116 */
[----:B------:R1:W-:Y:S01]  /*3900*/  UTCIMMA gdesc[UR10], gdesc[UR12], tmem[UR22], tmem[UR32], idesc[UR33], UPT ;  /* 0x00ff200c0a0075ea */ /* 0x0003e2000b800116 */
[----:B------:R1:W-:Y:S01]  /*3910*/  UTCBAR.MULTICAST [UR26], URZ, UR28 ;  /* 0x000000ff1a0073e9 */ /* 0x0003e2000800081c */
[----:B------:R-:W-:Y:S01]  /*3920*/  UMOV UR5, UR23 ;  /* 0x0000001700057c82 */ /* 0x000fe20008000000 */
[----:B------:R-:W-:Y:S05]  /*3930*/  BRA.U UP3, `(.L_x_66) ;  /* 0xfffffffd03507547 */ /* 0x000fea000b83ffff */
.L_x_63:
[----:B------:R-:W-:Y:S01]  /*3940*/  UIADD3 UR5, UPT, UPT, UR30, 0x1, URZ ;  /* 0x000000011e057890 */ /* 0x000fe2000fffe0ff */
[----:B------:R-:W-:Y:S01]  /*3950*/  LOP3.LUT P0, RZ, R10, 0x1, RZ, 0xc0, !PT ;  /* 0x000000010aff7812 */ /* 0x000fe2000780c0ff */
[----:B-1----:R-:W-:Y:S01]  /*3960*/  UIADD3 UR6, UPT, UPT, UR31, 0x90, URZ ;  /* 0x000000901f067890 */ /* 0x002fe2000fffe0ff */
[----:B--2---:R-:W-:Y:S01]  /*3970*/  ISETP.NE.AND P1, PT, R4, 0x2, PT ;  /* 0x000000020400780c */ /* 0x004fe20003f25270 */
[----:B------:R-:W-:-:S03]  /*3980*/  UISETP.NE.AND UP0, UPT, UR5, 0x4, UPT ;  /* 0x000000040500788c */ /* 0x000fc6000bf05270 */
[----:B------:R-:W-:Y:S01]  /*3990*/  SEL R2, RZ, 0x1, P1 ;  /* 0x00000001ff027807 */ /* 0x000fe20000800000 */
[----:B------:R-:W-:Y:S02]  /*39a0*/  USEL UR7, URZ, 0x1, UP0 ;  /* 0x00000001ff077887 */ /* 0x000fe40008000000 */
[----:B------:R-:W-:Y:S01]  /*39b0*/  USEL UR30, UR5, URZ, UP0 ;  /* 0x000000ff051e7287 */ /* 0x000fe20008000000 */
[----:B------:R1:W-:Y:S01]  /*39c0*/  UTCBAR [UR6], URZ ;  /* 0x000000ff060073e9 */ /* 0x0003e200080000ff */
[----:B------:R-:W-:Y:S02]  /*39d0*/  LOP3.LUT R12, R12, R2, RZ, 0x3c, !PT ;  /* 0x000000020c0c7212 */ /* 0x000fe400078e3cff */
[----:B------:R-:W-:Y:S02]  /*39e0*/  LOP3.LUT R7, R7, UR7, RZ, 0x3c, !PT ;  /* 0x0000000707077c12 */ /* 0x000fe4000f8e3cff */
[----:B------:R-:W-:Y:S01]  /*39f0*/  SEL R2, R4, RZ, P1 ;  /* 0x000000ff04027207 */ /* 0x000fe20000800000 */
[----:B------:R-:W-:Y:S06]  /*3a00*/  @P0 BRA `(.L_x_67) ;  /* 0xfffffff8008c0947 */ /* 0x000fec000383ffff */
[----:B------:R-:W2:Y:S01]  /*3a10*/  S2UR UR8, SR_CgaCtaId ;  /* 0x00000000000879c3 */ /* 0x000ea20000008800 */
[----:B------:R-:W-:Y:S01]  /*3a20*/  ELECT P0, URZ, PT ;  /* 0x0000000000ff782f */ /* 0x000fe20003800000 */
[----:B------:R-:W-:Y:S01]  /*3a30*/  IMAD.MOV.U32 R2, RZ, RZ, 0x1 ;  /* 0x00000001ff027424 */ /* 0x000fe200078e00ff */
[----:B------:R-:W-:Y:S01]  /*3a40*/  UIADD3 UR27, UPT, UPT, UR27, 0xb0, URZ ;  /* 0x000000b01b1b7890 */ /* 0x000fe2000fffe0ff */
[----:B------:R-:W-:Y:S01]  /*3a50*/  SHF.L.U32 R0, R7, 0x1f, RZ ;  /* 0x0000001f07007819 */ /* 0x000fe200000006ff */
[----:B------:R-:W-:-:S03]  /*3a60*/  UMOV UR4, 0x40 ;  /* 0x0000004000047882 */ /* 0x000fc60000000000 */
[----:B------:R-:W-:Y:S01]  /*3a70*/  UVIRTCOUNT.DEALLOC.SMPOOL 0x80 ;  /* 0x000000800000784c */ /* 0x000fe20000000000 */
[----:B--2---:R-:W-:Y:S02]  /*3a80*/  ULEA UR8, UR8, UR4, 0x18 ;  /* 0x0000000408087291 */ /* 0x004fe4000f8ec0ff */
[----:B------:R-:W-:-:S07]  /*3a90*/  ULEA UR4, UR30, UR27, 0x3 ;  /* 0x0000001b1e047291 */ /* 0x000fce000f8e18ff */
[----:B------:R2:W-:Y:S02]  /*3aa0*/  @P0 STS.U8 [UR8+0x1c], R2 ;  /* 0x00001c02ff000988 */ /* 0x0005e40008000008 */
[----:B------:R-:W3:Y:S02]  /*3ab0*/  SYNCS.PHASECHK.TRANS64.TRYWAIT P0, [UR4], R0 ;  /* 0x00000000ff0075a7 */ /* 0x000ee40008001104 */
[----:B--23--:R-:W-:Y:S05]  /*3ac0*/  @!P0 BRA `(.L_x_68) ;  /* 0x0000006c00fc8947 */ /* 0x00cfea0003800000 */
.L_x_134:
[----:B------:R-:W-:-:S04]  /*3ad0*/  UIADD3 UR4, UPT, UPT, UR30, 0x1, URZ ;  /* 0x000000011e047890 */ /* 0x000fc8000fffe0ff */
[----:B------:R-:W-:-:S04]  /*3ae0*/  UISETP.NE.AND UP0, UPT, UR4, 0x4, UPT ;  /* 0x000000040400788c */ /* 0x000fc8000bf05270 */
[----:B-1----:R-:W-:Y:S02]  /*3af0*/  USEL UR6, URZ, 0x1, UP0 ;  /* 0x00000001ff067887 */ /* 0x002fe40008000000 */
[----:B------:R-:W-:-:S04]  /*3b00*/  USEL UR4, UR4, URZ, UP0 ;  /* 0x000000ff04047287 */ /* 0x000fc80008000000 */
[----:B------:R-:W-:Y:S01]  /*3b10*/  ULEA UR5, UR4, UR27, 0x3 ;  /* 0x0000001b04057291 */ /* 0x000fe2000f8e18ff */
[----:B--2---:R-:W-:-:S04]  /*3b20*/  LOP3.LUT R0, R7, UR6, RZ, 0x3c, !PT ;  /* 0x0000000607007c12 */ /* 0x004fc8000f8e3cff */
[----:B------:R-:W-:-:S04]  /*3b30*/  SHF.L.U32 R2, R0, 0x1f, RZ ;  /* 0x0000001f00027819 */ /* 0x000fc800000006ff */
[----:B------:R-:W1:Y:S02]  /*3b40*/  SYNCS.PHASECHK.TRANS64.TRYWAIT P0, [UR5], R2 ;  /* 0x00000002ff0075a7 */ /* 0x000e640008001105 */
[----:B-1----:R-:W-:Y:S05]  /*3b50*/  @!P0 BRA `(.L_x_69) ;  /* 0x0000006c00f08947 */ /* 0x002fea0003800000 */
.L_x_136:
        /* <DEDUP_REMOVED lines=9> */
.L_x_138:
[----:B------:R-:W-:-:S04]  /*3bf0*/  UIADD3 UR4, UPT, UPT, UR4, 0x1, URZ ;  /* 0x0000000104047890 */ /* 0x000fc8000fffe0ff */
[----:B------:R-:W-:-:S04]  /*3c00*/  UISETP.NE.AND UP0, UPT, UR4, 0x4, UPT ;  /* 0x000000040400788c */ /* 0x000fc8000bf05270 */
[----:B------:R-:W-:Y:S02]  /*3c10*/  USEL UR5, URZ, 0x1, UP0 ;  /* 0x00000001ff057887 */ /* 0x000fe40008000000 */
[----:B------:R-:W-:-:S04]  /*3c20*/  USEL UR4, UR4, URZ, UP0 ;  /* 0x000000ff04047287 */ /* 0x000fc80008000000 */
[----:B------:R-:W-:Y:S01]  /*3c30*/  ULEA UR4, UR4, UR27, 0x3 ;  /* 0x0000001b04047291 */ /* 0x000fe2000f8e18ff */
[----:B------:R-:W-:-:S04]  /*3c40*/  LOP3.LUT R0, R0, UR5, RZ, 0x3c, !PT ;  /* 0x0000000500007c12 */ /* 0x000fc8000f8e3cff */
[----:B------:R-:W-:-:S04]  /*3c50*/  SHF.L.U32 R0, R0, 0x1f, RZ ;  /* 0x0000001f00007819 */ /* 0x000fc800000006ff */
[----:B------:R-:W2:Y:S02]  /*3c60*/  SYNCS.PHASECHK.TRANS64.TRYWAIT P0, [UR4], R0 ;  /* 0x00000000ff0075a7 */ /* 0x000ea40008001104 */
[----:B--2---:R-:W-:Y:S05]  /*3c70*/  @!P0 BRA `(.L_x_71) ;  /* 0x0000006c00d88947 */ /* 0x004fea0003800000 */
.L_x_140:
[----:B------:R-:W-:Y:S01]  /*3c80*/  NOP ;  /* 0x0000000000007918 */ /* 0x000fe20000000000 */
[----:B-1----:R-:W1:Y:S01]  /*3c90*/  LDS R0, [UR8+0x14] ;  /* 0x00001408ff007984 */ /* 0x002e620008000800 */
[----:B------:R-:W-:Y:S01]  /*3ca0*/  ULOP3.LUT UR4, UR42, 0xffff, URZ, 0xc0, !UPT ;  /* 0x0000ffff2a047892 */ /* 0x000fe2000f8ec0ff */
[----:B------:R-:W-:Y:S01]  /*3cb0*/  UMOV UR5, 0xffff ;  /* 0x0000ffff00057882 */ /* 0x000fe20000000000 */
[----:B------:R-:W-:Y:S02]  /*3cc0*/  UMOV UR6, 0x1 ;  /* 0x0000000100067882 */ /* 0x000fe40000000000 */
[----:B------:R-:W-:-:S04]  /*3cd0*/  USHF.R.U32.HI UR4, URZ, 0x5, UR4 ;  /* 0x00000005ff047899 */ /* 0x000fc80008011604 */
[----:B------:R-:W-:Y:S02]  /*3ce0*/  USHF.L.U32 UR5, UR5, UR4, URZ ;  /* 0x0000000405057299 */ /* 0x000fe400080006ff */
[----:B------:R-:W-:-:S04]  /*3cf0*/  USHF.L.U32 UR4, UR6, UR4, URZ ;  /* 0x0000000406047299 */ /* 0x000fc800080006ff */
[----:B-1----:R-:W-:-:S04]  /*3d00*/  LOP3.LUT R0, R0, UR5, RZ, 0xc0, !PT ;  /* 0x0000000500007c12 */ /* 0x002fc8000f8ec0ff */
[----:B------:R-:W-:-:S13]  /*3d10*/  ISETP.NE.AND P0, PT, R0, UR5, PT ;  /* 0x0000000500007c0c */ /* 0x000fda000bf05270 */
[----:B------:R-:W-:Y:S05]  /*3d20*/  @P0 BRA `(.L_x_72) ;  /* 0x0000000000580947 */ /* 0x000fea0003800000 */
[----:B------:R-:W1:Y:S02]  /*3d30*/  LDS R0, [UR8+0x18] ;  /* 0x00001808ff007984 */ /* 0x000e640008000800 */
[----:B-1----:R-:W-:-:S04]  /*3d40*/  LOP3.LUT R0, R0, UR4, RZ, 0xc0, !PT ;  /* 0x0000000400007c12 */ /* 0x002fc8000f8ec0ff */
[----:B------:R-:W-:-:S13]  /*3d50*/  ISETP.NE.AND P0, PT, R0, UR4, PT ;  /* 0x0000000400007c0c */ /* 0x000fda000bf05270 */
[----:B------:R-:W-:Y:S05]  /*3d60*/  @P0 BRA `(.L_x_73) ;  /* 0x00000000003c0947 */ /* 0x000fea0003800000 */
[----:B------:R-:W1:Y:S01]  /*3d70*/  S2R R2, SR_LANEID ;  /* 0x0000000000027919 */ /* 0x000e620000000000 */
[----:B------:R-:W-:-:S06]  /*3d80*/  ULOP3.LUT UR5, URZ, UR5, URZ, 0x33, !UPT ;  /* 0x00000005ff057292 */ /* 0x000fcc000f8e33ff */
[----:B------:R-:W-:-:S04]  /*3d90*/  IMAD.U32 R0, RZ, RZ, UR5 ;  /* 0x00000005ff007e24 */ /* 0x000fc8000f8e00ff */
[----:B------:R2:W3:Y:S02]  /*3da0*/  REDUX UR7, R0 ;  /* 0x00000000000773c4 */ /* 0x0004e40000000000 */
[----:B------:R4:W-:Y:S01]  /*3db0*/  UTCATOMSWS.AND URZ, UR5 ;  /* 0x0000000500ff79e3 */ /* 0x0009e20008000000 */
[----:B--2---:R-:W-:Y:S01]  /*3dc0*/  LOP3.LUT R0, RZ, UR4, RZ, 0x33, !PT ;  /* 0x00000004ff007c12 */ /* 0x004fe2000f8e33ff */
[----:B------:R-:W-:Y:S02]  /*3dd0*/  VOTEU.ANY UR4, UPT, PT ;  /* 0x0000000000047886 */ /* 0x000fe400038e0100 */
[----:B------:R-:W-:Y:S02]  /*3de0*/  UFLO.U32 UR4, UR4 ;  /* 0x00000004000472bd */ /* 0x000fe400080e0000 */
[----:B------:R-:W2:Y:S04]  /*3df0*/  REDUX UR6, R0 ;  /* 0x00000000000673c4 */ /* 0x000ea80000000000 */
[----:B-1----:R-:W-:-:S02]  /*3e00*/  ISETP.EQ.U32.AND P0, PT, R2, UR4, PT ;  /* 0x0000000402007c0c */ /* 0x002fc4000bf02070 */
[----:B---3--:R-:W-:-:S11]  /*3e10*/  MOV R2, UR7 ;  /* 0x0000000700027c02 */ /* 0x008fd60008000f00 */
[----:B------:R4:W-:Y:S01]  /*3e20*/  @P0 ATOMS.AND RZ, [UR8+0x14], R2 ;  /* 0x00001402ffff098c */ /* 0x0009e2000a800008 */
[----:B--2---:R-:W-:-:S05]  /*3e30*/  IMAD.U32 R0, RZ, RZ, UR6 ;  /* 0x00000006ff007e24 */ /* 0x004fca000f8e00ff */
[----:B------:R4:W-:Y:S01]  /*3e40*/  @P0 ATOMS.AND RZ, [UR8+0x18], R0 ;  /* 0x00001800ffff098c */ /* 0x0009e2000a800008 */
[----:B------:R-:W-:Y:S05]  /*3e50*/  BRA `(.L_x_74) ;  /* 0x0000000000147947 */ /* 0x000fea0003800000 */
.L_x_73:
[----:B------:R-:W-:Y:S02]  /*3e60*/  MOV R2, 0x3e80 ;  /* 0x00003e8000027802 */ /* 0x000fe40000000f00 */
[----:B------:R-:W-:Y:S05]  /*3e70*/  CALL.REL.NOINC `($__internal_0_$__cuda_sm10x_tcgen05_guardrail_trap_col_being_dealloced_not_returned_by_alloc) ;  /* 0x0000006c00fc7944 */ /* 0x000fea0003c00000 */
[----:B------:R-:W-:Y:S05]  /*3e80*/  BRA `(.L_x_74) ;  /* 0x0000000000087947 */ /* 0x000fea0003800000 */
.L_x_72:
[----:B------:R-:W-:Y:S02]  /*3e90*/  MOV R2, 0x3eb0 ;  /* 0x00003eb000027802 */ /* 0x000fe40000000f00 */
[----:B------:R-:W-:Y:S05]  /*3ea0*/  CALL.REL.NOINC `($__internal_2_$__cuda_sm10x_tcgen05_guardrail_trap_unallocated_columns_being_dealloced) ;  /* 0x0000007000087944 */ /* 0x000fea0003c00000 */
.L_x_74:
[----:B------:R-:W-:Y:S01]  /*3eb0*/  NOP ;  /* 0x0000000000007918 */ /* 0x000fe20000000000 */
[----:B----4-:R-:W-:Y:S05]  /*3ec0*/  EXIT ;  /* 0x000000000000794d */ /* 0x010fea0003800000 */
.L_x_56:
[----:B------:R-:W-:-:S09]  /*3ed0*/  UISETP.NE.OR UP0, UPT, UR14, 0x3, !UP3 ;  /* 0x000000030e00788c */ /* 0x000fd2000df05670 */
[----:B------:R-:W-:Y:S05]  /*3ee0*/  BRA.U UP0, `(.L_x_75) ;  /* 0x00000011002c7547 */ /* 0x000fea000b800000 */
[----:B------:R-:W3:Y:S01]  /*3ef0*/  LDCU.64 UR4, c[0x0][0x888] ;  /* 0x00011100ff0477ac */ /* 0x000ee20008000a00 */
[----:B------:R-:W-:Y:S02]  /*3f00*/  HFMA2 R10, -RZ, RZ, 0, 0 ;  /* 0x00000000ff0a7431 */ /* 0x000fe400000001ff */
[----:B------:R-:W-:Y:S01]  /*3f10*/  IMAD.MOV.U32 R9, RZ, RZ, 0x1 ;  /* 0x00000001ff097424 */ /* 0x000fe200078e00ff */
[----:B------:R-:W-:Y:S01]  /*3f20*/  MOV R11, 0x3c00 ;  /* 0x00003c00000b7802 */ /* 0x000fe20000000f00 */
[----:B------:R-:W4:Y:S01]  /*3f30*/  LDCU UR37, c[0x0][0x370] ;  /* 0x00006e00ff2577ac */ /* 0x000f220008000800 */
[----:B------:R-:W-:Y:S01]  /*3f40*/  IMAD.MOV.U32 R8, RZ, RZ, RZ ;  /* 0x000000ffff087224 */ /* 0x000fe200078e00ff */
[----:B------:R-:W4:Y:S01]  /*3f50*/  LDCU.128 UR48, c[0x0][0xb10] ;  /* 0x00016200ff3077ac */ /* 0x000f220008000c00 */
[----:B------:R-:W5:Y:S01]  /*3f60*/  LDCU UR31, c[0x0][0x374] ;  /* 0x00006e80ff1f77ac */ /* 0x000f620008000800 */
[----:B------:R-:W1:Y:S01]  /*3f70*/  LDCU.64 UR40, c[0x0][0x890] ;  /* 0x00011200ff2877ac */ /* 0x000e620008000a00 */
[----:B---3--:R-:W-:Y:S01]  /*3f80*/  UISETP.NE.U32.AND UP0, UPT, UR4, URZ, UPT ;  /* 0x000000ff0400728c */ /* 0x008fe2000bf05070 */
[----:B------:R-:W3:Y:S01]  /*3f90*/  LDCU UR21, c[0x0][0xb0c] ;  /* 0x00016180ff1577ac */ /* 0x000ee20008000800 */
[----:B------:R-:W2:Y:S01]  /*3fa0*/  LDCU UR44, c[0x0][0xb20] ;  /* 0x00016400ff2c77ac */ /* 0x000ea20008000800 */
[----:B------:R-:W2:Y:S01]  /*3fb0*/  LDCU UR4, c[0x0][0xb30] ;  /* 0x00016600ff0477ac */ /* 0x000ea20008000800 */
[----:B------:R-:W-:Y:S01]  /*3fc0*/  UMOV UR29, 0x400 ;  /* 0x00000400001d7882 */ /* 0x000fe20000000000 */
[----:B----4-:R-:W-:-:S02]  /*3fd0*/  UIMAD.WIDE.U32 UR6, UR37, UR48, URZ ;  /* 0x00000030250672a5 */ /* 0x010fc4000f8e00ff */
[----:B------:R-:W-:Y:S02]  /*3fe0*/  ULEA UR29, UR38, UR29, 0x18 ;  /* 0x0000001d261d7291 */ /* 0x000fe4000f8ec0ff */
[----:B-----5:R-:W-:Y:S02]  /*3ff0*/  UIMAD.WIDE.U32 UR8, UR31, UR51, URZ ;  /* 0x000000331f0872a5 */ /* 0x020fe4000f8e00ff */
[----:B------:R-:W-:Y:S02]  /*4000*/  UISETP.NE.AND.EX UP6, UPT, UR5, URZ, UPT, UP0 ;  /* 0x000000ff0500728c */ /* 0x000fe4000bfc5300 */
[----:B------:R-:W-:Y:S02]  /*4010*/  UIADD3 UR42, UPT, UPT, UR29, 0x50, URZ ;  /* 0x000000501d2a7890 */ /* 0x000fe4000fffe0ff */
[----:B------:R-:W-:Y:S02]  /*4020*/  UISETP.NE.AND UP0, UPT, UR15, 0x1, UPT ;  /* 0x000000010f00788c */ /* 0x000fe4000bf05270 */
[----:B-1----:R-:W-:-:S02]  /*4030*/  UISETP.NE.U32.AND UP0, UPT, UR40, URZ, UPT ;  /* 0x000000ff2800728c */ /* 0x002fc4000bf05070 */
[----:B------:R-:W-:Y:S02]  /*4040*/  UPRMT UR42, UR38, 0x654, UR42 ;  /* 0x00000654262a7896 */ /* 0x000fe4000800002a */
[----:B------:R-:W-:Y:S01]  /*4050*/  USEL UR43, URZ, 0x1, UP5 ;  /* 0x00000001ff2b7887 */ /* 0x000fe2000a800000 */
[----:B------:R-:W-:Y:S01]  /*4060*/  UMOV UR5, UR7 ;  /* 0x0000000700057c82 */ /* 0x000fe20008000000 */
[----:B------:R-:W-:Y:S01]  /*4070*/  UMOV UR38, UR9 ;  /* 0x0000000900267c82 */ /* 0x000fe20008000000 */
[----:B------:R-:W-:Y:S02]  /*4080*/  UISETP.GE.AND UP3, UPT, UR15, 0x1, UPT ;  /* 0x000000010f00788c */ /* 0x000fe4000bf66270 */
[----:B------:R-:W-:Y:S01]  /*4090*/  UISETP.NE.AND.EX UP5, UPT, UR41, URZ, UPT, UP0 ;  /* 0x000000ff2900728c */ /* 0x000fe2000bfa5300 */
[----:B------:R-:W1:Y:S01]  /*40a0*/  LDCU.64 UR52, c[0x0][0x348] ;  /* 0x00006900ff3477ac */ /* 0x000e620008000a00 */
[----:B------:R-:W-:Y:S01]  /*40b0*/  UPLOP3.LUT UP1, UPT, UPT, UPT, UPT, 0x40, 0x4 ;  /* 0x000000000004789c */ /* 0x000fe20003f2e870 */
[----:B------:R-:W4:Y:S01]  /*40c0*/  LDCU.64 UR22, c[0x0][0xb28] ;  /* 0x00016500ff1677ac */ /* 0x000f220008000a00 */
[----:B---3--:R-:W-:-:S02]  /*40d0*/  UISETP.NE.AND UP3, UPT, UR21, 0x1, UPT ;  /* 0x000000011500788c */ /* 0x008fc4000bf65270 */
[----:B------:R-:W-:Y:S02]  /*40e0*/  USHF.R.U32.HI UR39, URZ, UR49, UR5 ;  /* 0x00000031ff277299 */ /* 0x000fe40008011605 */
[----:B--2---:R-:W-:Y:S02]  /*40f0*/  USHF.R.U32.HI UR38, URZ, UR44, UR38 ;  /* 0x0000002cff267299 */ /* 0x004fe40008011626 */
[----:B------:R-:W-:Y:S02]  /*4100*/  UISETP.NE.AND UP0, UPT, UR50, 0x1, UPT ;  /* 0x000000013200788c */ /* 0x000fe4000bf05270 */
[----:B------:R-:W-:-:S11]  /*4110*/  UISETP.NE.AND UP4, UPT, UR4, 0x1, UPT ;  /* 0x000000010400788c */ /* 0x000fd6000bf85270 */
.L_x_83:
[----:B------:R-:W-:Y:S02]  /*4120*/  LEA R2, R8, UR29, 0x3 ;  /* 0x0000001d08027c11 */ /* 0x000fe4000f8e18ff */
[----:B------:R-:W-:Y:S02]  /*4130*/  SHF.L.U32 R0, R10, 0x1f, RZ ;  /* 0x0000001f0a007819 */ /* 0x000fe400000006ff */
[----:B------:R-:W-:Y:S02]  /*4140*/  LEA R4, R8, UR29, 0x4 ;  /* 0x0000001d08047c11 */ /* 0x000fe4000f8e20ff */
[----:B------:R-:W2:Y:S02]  /*4150*/  SYNCS.PHASECHK.TRANS64.TRYWAIT P0, [R2+URZ+0x70], R0 ;  /* 0x00007000020075a7 */ /* 0x000ea400080011ff */
[----:B--2---:R-:W-:Y:S05]  /*4160*/  @!P0 BRA `(.L_x_76) ;  /* 0x0000006800b48947 */ /* 0x004fea0003800000 */
.L_x_141:
[----:B------:R-:W3:Y:S01]  /*4170*/  LDS.128 R4, [R4+0x100] ;  /* 0x0001000004047984 */ /* 0x000ee20000000c00 */
[----:B------:R-:W-:Y:S01]  /*4180*/  UISETP.GE.AND UP0, UPT, UR15, 0x1, UPT ;  /* 0x000000010f00788c */ /* 0x000fe2000bf06270 */
[----:B------:R-:W-:Y:S01]  /*4190*/  @!PT LDS RZ, [RZ] ;  /* 0x00000000fffff984 */ /* 0x000fe20000000800 */
[----:B------:R-:W-:Y:S01]  /*41a0*/  @!PT LDS RZ, [RZ] ;  /* 0x00000000fffff984 */ /* 0x000fe20000000800 */
[----:B------:R-:W-:Y:S01]  /*41b0*/  @!PT LDS RZ, [RZ] ;  /* 0x00000000fffff984 */ /* 0x000fe20000000800 */
[----:B------:R-:W-:Y:S01]  /*41c0*/  @!PT LDS RZ, [RZ] ;  /* 0x00000000fffff984 */ /* 0x000fe20000000800 */
[----:B------:R5:W-:Y:S06]  /*41d0*/  MEMBAR.ALL.CTA ;  /* 0x0000000000007992 */ /* 0x000bec0000008000 */
[----:B-----5:R-:W5:Y:S01]  /*41e0*/  FENCE.VIEW.ASYNC.S ;  /* 0x00000000000073c6 */ /* 0x020f620000000000 */
[----:B---3--:R-:W-:Y:S11]  /*41f0*/  LOP3.LUT P0, RZ, R6, 0x1, RZ, 0xc0, !PT ;  /* 0x0000000106ff7812 */ /* 0x008ff6000780c0ff */
[----:B------:R-:W-:Y:S02]  /*4200*/  @!UPT UIADD3 URZ, UPT, UPT, URZ, URZ, URZ ;  /* 0x000000fffffff290 */ /* 0x000fe4000fffe0ff */
[----:B-----5:R-:W-:Y:S01]  /*4210*/  VOTEU.ANY UP3, P0 ;  /* 0x0000000000ff7886 */ /* 0x020fe20000060100 */
[----:B------:R-:W-:Y:S11]  /*4220*/  PLOP3.LUT P0, PT, PT, PT, UP3, 0x80, 0x8 ;  /* 0x000000000008781c */ /* 0x000ff60003f0f038 */
[----:B------:R-:W-:Y:S02]  /*4230*/  @!UPT UIADD3 URZ, UPT, UPT, URZ, URZ, URZ ;  /* 0x000000fffffff290 */ /* 0x000fe4000fffe0ff */
[----:B--2---:R-:W-:Y:S02]  /*4240*/  @P0 SHF.R.U32.HI R0, RZ, 0x10, R5 ;  /* 0x00000010ff000819 */ /* 0x004fe40000011605 */
[----:B------:R-:W-:Y:S02]  /*4250*/  @P0 MOV R3, R4 ;  /* 0x0000000400030202 */ /* 0x000fe40000000f00 */
[----:B------:R-:W-:Y:S01]  /*4260*/  @P0 R2UR UR4, R0 ;  /* 0x00000000000402ca */ /* 0x000fe200000e0000 */
[----:B------:R-:W-:Y:S01]  /*4270*/  VIADD R0, R2, 0x80 ;  /* 0x0000008002007836 */ /* 0x000fe20000000000 */
[----:B------:R-:W-:Y:S02]  /*4280*/  @P0 LOP3.LUT R4, R5, 0xffff, RZ, 0xc0, !PT ;  /* 0x0000ffff05040812 */ /* 0x000fe400078ec0ff */
[----:B------:R-:W-:Y:S02]  /*4290*/  @P0 R2UR UR6, R3 ;  /* 0x00000000030602ca */ /* 0x000fe400000e0000 */
[----:B------:R-:W-:Y:S02]  /*42a0*/  PRMT R0, RZ, 0x654, R0 ;  /* 0x00000654ff007816 */ /* 0x000fe40000000000 */
[----:B------:R-:W-:Y:S02]  /*42b0*/  @P0 R2UR UR5, R4 ;  /* 0x00000000040502ca */ /* 0x000fe400000e0000 */
[----:B------:R2:W-:Y:S03]  /*42c0*/  SYNCS.ARRIVE.TRANS64.RED.A1T0 RZ, [R0+URZ], RZ ;  /* 0x000000ff00ff79a7 */ /* 0x0005e600081004ff */
[----:B------:R-:W-:Y:S04]  /*42d0*/  @UP3 UMOV UR30, UR4 ;  /* 0x00000004001e3c82 */ /* 0x000fe80008000000 */
[----:B------:R-:W-:Y:S04]  /*42e0*/  @UP3 UMOV UR14, UR6 ;  /* 0x00000006000e3c82 */ /* 0x000fe80008000000 */
[----:B------:R-:W-:Y:S01]  /*42f0*/  @UP3 UMOV UR13, UR5 ;  /* 0x00000005000d3c82 */ /* 0x000fe20008000000 */
[----:B------:R-:W-:Y:S05]  /*4300*/  BRA.U !UP0, `(.L_x_77) ;  /* 0x0000000108c07547 */ /* 0x000fea000b800000 */
[----:B------:R-:W-:Y:S02]  /*4310*/  UIMAD.WIDE.U32 UR8, UR13, UR51, URZ ;  /* 0x000000330d0872a5 */ /* 0x000fe4000f8e00ff */
[----:B------:R-:W-:Y:S02]  /*4320*/  UP2UR UR12, UPR, URZ, 0x4 ;  /* 0x00000004ff0c7883 */ /* 0x000fe40008000000 */
[----:B------:R-:W-:Y:S02]  /*4330*/  UISETP.NE.AND UP2, UPT, UR50, 0x1, UPT ;  /* 0x000000013200788c */ /* 0x000fe4000bf45270 */
[----:B------:R-:W-:Y:S02]  /*4340*/  UIMAD.WIDE.U32 UR10, UR14, UR48, URZ ;  /* 0x000000300e0a72a5 */ /* 0x000fe4000f8e00ff */
[----:B------:R-:W-:Y:S02]  /*4350*/  USEL UR4, UR31, UR38, !UP2 ;  /* 0x000000261f047287 */ /* 0x000fe4000d000000 */
[----:B------:R-:W-:Y:S02]  /*4360*/  UISETP.NE.AND UP0, UPT, UR21, 0x1, UPT ;  /* 0x000000011500788c */ /* 0x000fe4000bf05270 */
[----:B------:R-:W-:Y:S02]  /*4370*/  UP2UR UR20, UPR, URZ, 0x2 ;  /* 0x00000002ff147883 */ /* 0x000fe40008000000 */
[----:B------:R-:W-:Y:S02]  /*4380*/  UISETP.NE.AND UP1, UPT, UR15, 0x1, UPT ;  /* 0x000000010f00788c */ /* 0x000fe4000bf25270 */
[----:B----4-:R-:W-:Y:S02]  /*4390*/  UIMAD.WIDE.U32 UR16, UR4, UR22, URZ ;  /* 0x00000016041072a5 */ /* 0x010fe4000f8e00ff */
[----:B------:R-:W-:Y:S01]  /*43a0*/  USEL UR7, UR37, UR39, !UP0 ;  /* 0x0000002725077287 */ /* 0x000fe2000c000000 */
[----:B------:R-:W-:Y:S02]  /*43b0*/  UMOV UR5, UR9 ;  /* 0x0000000900057c82 */ /* 0x000fe40008000000 */
[----:B------:R-:W-:Y:S02]  /*43c0*/  USHF.R.U32.HI UR6, URZ, UR44, UR5 ;  /* 0x0000002cff067299 */ /* 0x000fe40008011605 */
[----:B------:R-:W-:Y:S02]  /*43d0*/  UIMAD.WIDE.U32 UR18, UR7, UR22, URZ ;  /* 0x00000016071272a5 */ /* 0x000fe4000f8e00ff */
[----:B------:R-:W-:Y:S02]  /*43e0*/  USEL UR6, UR13, UR6, !UP2 ;  /* 0x000000060d067287 */ /* 0x000fe4000d000000 */
[----:B------:R-:W-:Y:S01]  /*43f0*/  UISETP.NE.AND UP2, UPT, UR12, URZ, UPT ;  /* 0x000000ff0c00728c */ /* 0x000fe2000bf45270 */
[----:B------:R-:W-:Y:S01]  /*4400*/  UMOV UR5, UR11 ;  /* 0x0000000b00057c82 */ /* 0x000fe20008000000 */
[----:B------:R-:W-:Y:S02]  /*4410*/  UIMAD.WIDE.U32 UR10, UR6, UR22, URZ ;  /* 0x00000016060a72a5 */ /* 0x000fe4000f8e00ff */
[----:B------:R-:W-:Y:S03]  /*4420*/  USHF.R.U32.HI UR8, URZ, UR49, UR5 ;  /* 0x00000031ff087299 */ /* 0x000fe60008011605 */
[----:B------:R-:W-:Y:S02]  /*4430*/  UMOV UR5, UR17 ;  /* 0x0000001100057c82 */ /* 0x000fe40008000000 */
[----:B------:R-:W-:Y:S03]  /*4440*/  @UP1 USHF.R.U32.HI UR4, URZ, UR23, UR5 ;  /* 0x00000017ff041299 */ /* 0x000fe60008011605 */
[----:B------:R-:W-:Y:S01]  /*4450*/  UMOV UR5, UR19 ;  /* 0x0000001300057c82 */ /* 0x000fe20008000000 */
[----:B------:R-:W-:Y:S02]  /*4460*/  UIMAD UR4, UR15, UR4, URZ ;  /* 0x000000040f0472a4 */ /* 0x000fe4000f8e02ff */
[----:B------:R-:W-:Y:S02]  /*4470*/  @UP1 USHF.R.U32.HI UR7, URZ, UR23, UR5 ;  /* 0x00000017ff071299 */ /* 0x000fe40008011605 */
[----:B------:R-:W-:Y:S02]  /*4480*/  USEL UR5, UR14, UR8, !UP0 ;  /* 0x000000080e057287 */ /* 0x000fe4000c000000 */
[----:B------:R-:W-:Y:S02]  /*4490*/  UIMAD UR8, UR15, UR7, URZ ;  /* 0x000000070f0872a4 */ /* 0x000fe4000f8e02ff */
[----:B------:R-:W-:Y:S03]  /*44a0*/  UISETP.GE.AND UP0, UPT, UR6, UR4, UPT ;  /* 0x000000040600728c */ /* 0x000fe6000bf06270 */
[----:B------:R-:W-:Y:S01]  /*44b0*/  UMOV UR4, UR11 ;  /* 0x0000000b00047c82 */ /* 0x000fe20008000000 */
[----:B------:R-:W-:Y:S02]  /*44c0*/  UISETP.GE.OR UP0, UPT, UR5, UR8, UP0 ;  /* 0x000000080500728c */ /* 0x000fe40008706670 */
[----:B------:R-:W-:Y:S02]  /*44d0*/  USHF.R.U32.HI UR4, URZ, UR23, UR4 ;  /* 0x00000017ff047299 */ /* 0x000fe40008011604 */
[----:B------:R-:W-:Y:S02]  /*44e0*/  UIMAD.WIDE.U32 UR8, UR5, UR22, URZ ;  /* 0x00000016050872a5 */ /* 0x000fe4000f8e00ff */
[----:B------:R-:W-:Y:S04]  /*44f0*/  USEL UR10, UR6, UR4, !UP1 ;  /* 0x00000004060a7287 */ /* 0x000fe8000c800000 */
[----:B------:R-:W-:Y:S01]  /*4500*/  UIADD3 UR11, UPT, UPT, -UR10, URZ, URZ ;  /* 0x000000ff0a0b7290 */ /* 0x000fe2000fffe1ff */
[----:B------:R-:W-:Y:S02]  /*4510*/  @!UP0 UMOV UR4, UR9 ;  /* 0x0000000900048c82 */ /* 0x000fe40008000000 */
[----:B------:R-:W-:Y:S02]  /*4520*/  @!UP0 USHF.R.U32.HI UR4, URZ, UR23, UR4 ;  /* 0x00000017ff048299 */ /* 0x000fe40008011604 */
[----:B------:R-:W-:Y:S02]  /*4530*/  UIMAD UR8, UR15, UR11, UR6 ;  /* 0x0000000b0f0872a4 */ /* 0x000fe4000f8e0206 */
[----:B------:R-:W-:Y:S02]  /*4540*/  @!UP0 USEL UR4, UR5, UR4, !UP1 ;  /* 0x0000000405048287 */ /* 0x000fe4000c800000 */
[----:B------:R-:W-:Y:S02]  /*4550*/  UISETP.NE.AND UP1, UPT, UR20, URZ, UPT ;  /* 0x000000ff1400728c */ /* 0x000fe4000bf25270 */
[----:B------:R-:W-:Y:S02]  /*4560*/  @!UP0 UIMAD UR7, UR7, UR8, UR4 ;  /* 0x00000008070782a4 */ /* 0x000fe4000f8e0204 */
[----:B------:R-:W-:Y:S02]  /*4570*/  @!UP0 UIADD3 UR9, UPT, UPT, UR10, -UR4, URZ ;  /* 0x800000040a098290 */ /* 0x000fe4000fffe0ff */
[----:B------:R-:W-:Y:S02]  /*4580*/  UIADD3 UR8, UPT, UPT, -UR6, URZ, URZ ;  /* 0x000000ff06087290 */ /* 0x000fe4000fffe1ff */
[----:B------:R-:W-:Y:S02]  /*4590*/  UIADD3 UR4, UPT, UPT, -UR5, URZ, URZ ;  /* 0x000000ff05047290 */ /* 0x000fe4000fffe1ff */
[----:B------:R-:W-:Y:S03]  /*45a0*/  @!UP0 UIMAD UR6, UR9, UR15, UR5 ;  /* 0x0000000f090682a4 */ /* 0x000fe6000f8e0205 */
[----:B------:R-:W-:Y:S01]  /*45b0*/  @!UP0 UMOV UR5, UR7 ;  /* 0x0000000700058c82 */ /* 0x000fe20008000000 */
[----:B------:R-:W-:Y:S02]  /*45c0*/  UIMAD UR7, UR21, UR4, UR14 ;  /* 0x00000004150772a4 */ /* 0x000fe4000f8e020e */
[----:B------:R-:W-:Y:S02]  /*45d0*/  UIMAD UR4, UR50, UR8, UR13 ;  /* 0x00000008320472a4 */ /* 0x000fe4000f8e020d */
[----:B------:R-:W-:Y:S02]  /*45e0*/  UIMAD UR14, UR5, UR21, UR7 ;  /* 0x00000015050e72a4 */ /* 0x000fe4000f8e0207 */
[----:B------:R-:W-:Y:S11]  /*45f0*/  UIMAD UR13, UR6, UR50, UR4 ;  /* 0x00000032060d72a4 */ /* 0x000ff6000f8e0204 */
[----:B------:R-:W-:Y:S01]  /*4600*/  @!UPT UIADD3 URZ, UPT, UPT, URZ, URZ, URZ ;  /* 0x000000fffffff290 */ /* 0x000fe2000fffe0ff */
.L_x_77:
[----:B------:R-:W3:Y:S01]  /*4610*/  @!UP4 LDCU.128 UR8, c[0x0][0xb10] ;  /* 0x00016200ff08c7ac */ /* 0x000ee20008000c00 */
[----:B------:R-:W-:Y:S02]  /*4620*/  ISETP.NE.U32.AND P0, PT, RZ, UR40, PT ;  /* 0x00000028ff007c0c */ /* 0x000fe4000bf05070 */
[----:B------:R-:W-:Y:S02]  /*4630*/  SHF.L.U32 R4, R9, 0x1f, RZ ;  /* 0x0000001f09047819 */ /* 0x000fe400000006ff */
[----:B------:R-:W-:Y:S01]  /*4640*/  ISETP.NE.AND.EX P0, PT, RZ, UR41, PT, P0 ;  /* 0x00000029ff007c0c */ /* 0x000fe2000bf05300 */
[----:B------:R-:W5:Y:S01]  /*4650*/  @!UP4 LDCU UR5, c[0x0][0xb0c] ;  /* 0x00016180ff05c7ac */ /* 0x000f620008000800 */
[----:B---3--:R-:W-:Y:S07]  /*4660*/  UIMAD.WIDE.U32 UR6, UR14, UR8, URZ ;  /* 0x000000080e0672a5 */ /* 0x008fee000f8e00ff */
[----:B------:R-:W-:Y:S01]  /*4670*/  @!UP4 UMOV UR4, UR7 ;  /* 0x000000070004cc82 */ /* 0x000fe20008000000 */
[----:B-----5:R-:W-:Y:S02]  /*4680*/  @!UP4 UISETP.NE.AND UP0, UPT, UR5, 0x1, UPT ;  /* 0x000000010500c88c */ /* 0x020fe4000bf05270 */
[----:B------:R-:W-:Y:S02]  /*4690*/  @!UP4 USHF.R.U32.HI UR4, URZ, UR9, UR4 ;  /* 0x00000009ff04c299 */ /* 0x000fe40008011604 */
[----:B------:R-:W-:Y:S02]  /*46a0*/  UIMAD.WIDE.U32 UR6, UR13, UR11, URZ ;  /* 0x0000000b0d0672a5 */ /* 0x000fe4000f8e00ff */
[----:B------:R-:W-:Y:S02]  /*46b0*/  @!UP4 USEL UR8, UR14, UR4, !UP0 ;  /* 0x000000040e08c287 */ /* 0x000fe4000c000000 */
[----:B------:R-:W-:Y:S03]  /*46c0*/  @!UP4 UISETP.NE.AND UP0, UPT, UR10, 0x1, UPT ;  /* 0x000000010a00c88c */ /* 0x000fe6000bf05270 */
[----:B------:R-:W-:Y:S02]  /*46d0*/  @!UP4 UMOV UR6, UR7 ;  /* 0x000000070006cc82 */ /* 0x000fe40008000000 */
[----:B------:R-:W3:Y:S02]  /*46e0*/  @!UP4 LDCU UR4, c[0x0][0xb20] ;  /* 0x00016400ff04c7ac */ /* 0x000ee40008000800 */
[----:B---3--:R-:W-:Y:S04]  /*46f0*/  @!UP4 USHF.R.U32.HI UR6, URZ, UR4, UR6 ;  /* 0x00000004ff06c299 */ /* 0x008fe80008011606 */
[----:B------:R-:W-:Y:S04]  /*4700*/  @!UP4 USEL UR6, UR13, UR6, !UP0 ;  /* 0x000000060d06c287 */ /* 0x000fe8000c000000 */
[----:B------:R-:W-:Y:S02]  /*4710*/  @!UP4 UIADD3 UR4, UPT, UPT, -UR8, UR6, URZ ;  /* 0x000000060804c290 */ /* 0x000fe4000fffe1ff */
[----:B------:R-:W-:Y:S02]  /*4720*/  @!UP4 UIADD3 UR6, UPT, UPT, UR8, -UR6, URZ ;  /* 0x800000060806c290 */ /* 0x000fe4000fffe0ff */
[----:B------:R-:W-:Y:S02]  /*4730*/  @!UP4 UIMAD UR14, UR4, UR5, UR14 ;  /* 0x00000005040ec2a4 */ /* 0x000fe4000f8e020e */
[----:B------:R-:W-:Y:S01]  /*4740*/  @!UP4 UIMAD UR13, UR6, UR10, UR13 ;  /* 0x0000000a060dc2a4 */ /* 0x000fe2000f8e020d */
[----:B------:R-:W-:Y:S11]  /*4750*/  BRA.U UP1, `(.L_x_78) ;  /* 0x0000000101107547 */ /* 0x000ff6000b800000 */
[----:B--2---:R-:W-:Y:S04]  /*4760*/  MOV R0, UR43 ;  /* 0x0000002b00007c02 */ /* 0x004fe80008000f00 */
[----:B------:R-:W-:Y:S04]  /*4770*/  SHF.L.U32 R0, R0, 0x1f, RZ ;  /* 0x0000001f00007819 */ /* 0x000fe800000006ff */
[----:B------:R-:W2:Y:S02]  /*4780*/  SYNCS.PHASECHK.TRANS64.TRYWAIT P1, [UR29+0x68], R0 ;  /* 0x00006800ff0075a7 */ /* 0x000ea4000802111d */
[----:B--2---:R-:W-:Y:S05]  /*4790*/  @!P1 BRA `(.L_x_79) ;  /* 0x00000064003c9947 */ /* 0x004fea0003800000 */
.L_x_78:
[----:B------:R-:W-:Y:S05]  /*47a0*/  BRA.U !UP5, `(.L_x_80) ;  /* 0x000000010d3c7547 */ /* 0x000fea000b800000 */
[----:B------:R-:W-:Y:S01]  /*47b0*/  UPLOP3.LUT UP2, UPT, UPT, UPT, UP6, 0x80, 0x8 ;  /* 0x000000000008789c */ /* 0x000fe20003f4f060 */
[----:B------:R-:W-:Y:S01]  /*47c0*/  HFMA2 R244, -RZ, RZ, 0, 5.9604644775390625e-08 ;  /* 0x00000001fff47431 */ /* 0x000fe200000001ff */
[----:B------:R-:W3:Y:S01]  /*47d0*/  LDCU.64 UR8, c[0x0][0x358] ;  /* 0x00006b00ff0877ac */ /* 0x000ee20008000a00 */
[----:B--2---:R-:W-:Y:S03]  /*47e0*/  IMAD.MOV.U32 R0, RZ, RZ, 0x1 ;  /* 0x00000001ff007424 */ /* 0x004fe600078e00ff */
[----:B------:R-:W-:Y:S05]  /*47f0*/  PLOP3.LUT P1, PT, PT, PT, UP2, 0x80, 0x8 ;  /* 0x000000000008781c */ /* 0x000fea0003f2f028 */
[----:B------:R-:W2:Y:S01]  /*4800*/  @UP2 LDCU.64 UR4, c[0x0][0x888] ;  /* 0x00011100ff0427ac */ /* 0x000ea20008000a00 */
[----:B------:R-:W-:Y:S07]  /*4810*/  @UP2 UIMAD UR6, UR36, UR40, URZ ;  /* 0x00000028240622a4 */ /* 0x000fee000f8e02ff */
[----:B------:R-:W-:Y:S01]  /*4820*/  @!P1 PRMT R244, R0, 0x7610, R244 ;  /* 0x0000761000f49816 */ /* 0x000fe200000000f4 */
[----:B--2---:R-:W-:Y:S06]  /*4830*/  @UP2 UIMAD.WIDE UR4, UR6, 0x4, UR4 ;  /* 0x00000004060428a5 */ /* 0x004fec000f8e0204 */
[----:B------:R-:W-:Y:S02]  /*4840*/  IMAD.U32 R2, RZ, RZ, UR4 ;  /* 0x00000004ff027e24 */ /* 0x000fe4000f8e00ff */
[----:B------:R-:W-:Y:S05]  /*4850*/  IMAD.U32 R3, RZ, RZ, UR5 ;  /* 0x00000005ff037e24 */ /* 0x000fea000f8e00ff */
[----:B---3--:R-:W2:Y:S02]  /*4860*/  @P1 LDG.E R2, desc[UR8][R2.64] ;  /* 0x0000000802021981 */ /* 0x008ea4000c1e1900 */
[----:B--2---:R-:W-:Y:S11]  /*4870*/  @P1 R2UR UR45, R2 ;  /* 0x00000000022d12ca */ /* 0x004ff600000e0000 */
[----:B------:R-:W-:Y:S03]  /*4880*/  @!UPT UIADD3 URZ, UPT, UPT, URZ, URZ, URZ ;  /* 0x000000fffffff290 */ /* 0x000fe6000fffe0ff */
[----:B------:R-:W3:Y:S02]  /*4890*/  @!UP2 LDCU UR45, c[0x0][0x880] ;  /* 0x00011000ff2da7ac */ /* 0x000ee40008000800 */
.L_x_80:
[----:B---3--:R-:W-:Y:S01]  /*48a0*/  @!P0 ISETP.EQ.AND P2, PT, RZ, UR45, PT ;  /* 0x0000002dff008c0c */ /* 0x008fe2000bf42270 */
[----:B------:R-:W-:Y:S01]  /*48b0*/  @!UPT UIADD3 URZ, UPT, UPT, URZ, URZ, URZ ;  /* 0x000000fffffff290 */ /* 0x000fe2000fffe0ff */
[----:B------:R-:W-:Y:S11]  /*48c0*/  @!P0 BRA `(.L_x_81) ;  /* 0x0000000000148947 */ /* 0x000ff60003800000 */
[----:B------:R-:W-:Y:S02]  /*48d0*/  LOP3.LUT P0, RZ, R244, 0xff, RZ, 0xc0, !PT ;  /* 0x000000fff4ff7812 */ /* 0x000fe4000780c0ff */
[----:B------:R-:W-:Y:S04]  /*48e0*/  PLOP3.LUT P2, PT, PT, PT, UP2, 0x80, 0x8 ;  /* 0x000000000008781c */ /* 0x000fe80003f4f028 */
[----:B------:R-:W-:Y:S07]  /*48f0*/  PLOP3.LUT P2, PT, P2, PT, PT, 0x8, 0x80 ;  /* 0x000000000080781c */ /* 0x000fee000174e170 */
[----:B------:R-:W-:Y:S11]  /*4900*/  @P0 ISETP.EQ.AND P2, PT, RZ, UR45, PT ;  /* 0x0000002dff000c0c */ /* 0x000ff6000bf42270 */
[----:B------:R-:W-:Y:S02]  /*4910*/  @!UPT UIADD3 URZ, UPT, UPT, URZ, URZ, URZ ;  /* 0x000000fffffff290 */ /* 0x000fe4000fffe0ff */
.L_x_81:
[----:B------:R-:W3:Y:S01]  /*4920*/  SYNCS.PHASECHK.TRANS64.TRYWAIT P0, [UR29+0x58], R4 ;  /* 0x00005804ff0075a7 */ /* 0x000ee2000800111d */
[----:B------:R-:W-:Y:S02]  /*4930*/  ELECT P1, URZ, PT ;  /* 0x0000000000ff782f */ /* 0x000fe40003820000 */
[----:B--2---:R-:W-:Y:S01]  /*4940*/  IADD3 R0, PT, PT, R8, 0x1, RZ ;  /* 0x0000000108007810 */ /* 0x004fe20007ffe0ff */
[----:B---3--:R-:W-:Y:S10]  /*4950*/  @!P0 BRA `(.L_x_82) ;  /* 0x0000006000e48947 */ /* 0x008ff40003800000 */
.L_x_144:
[----:B------:R-:W3:Y:S01]  /*4960*/  LDL R3, [R1] ;  /* 0x0000000001037983 */ /* 0x000ee20000100800 */
[----:B------:R-:W-:Y:S01]  /*4970*/  PLOP3.LUT P1, PT, P2, P1, PT, 0xf2, 0x2f ;  /* 0x00000000002f781c */ /* 0x000fe20001723e72 */
[----:B------:R-:W-:Y:S01]  /*4980*/  UMOV UR6, 0x0 ;  /* 0x0000000000067882 */ /* 0x000fe20000000000 */
[----:B------:R-:W-:Y:S01]  /*4990*/  UMOV UR7, 0x10000000 ;  /* 0x1000000000077882 */ /* 0x000fe20000000000 */
[----:B------:R-:W-:Y:S01]  /*49a0*/  UMOV UR20, UR36 ;  /* 0x0000002400147c82 */ /* 0x000fe20008000000 */
[----:B------:R-:W-:Y:S01]  /*49b0*/  UMOV UR28, UR36 ;  /* 0x00000024001c7c82 */ /* 0x000fe20008000000 */
[----:B------:R-:W-:Y:S01]  /*49c0*/  UMOV UR12, UR36 ;  /* 0x00000024000c7c82 */ /* 0x000fe20008000000 */
[----:B------:R-:W-:Y:S02]  /*49d0*/  R2UR UR55, R252 ;  /* 0x00000000fc3772ca */ /* 0x000fe400000e0000 */
[C---:B------:R-:W-:Y:S02]  /*49e0*/  ISETP.NE.AND P0, PT, R0.reuse, 0x2, PT ;  /* 0x000000020000780c */ /* 0x040fe40003f05270 */
[----:B------:R-:W-:Y:S02]  /*49f0*/  LOP3.LUT R9, R9, 0x1, RZ, 0x3c, !PT ;  /* 0x0000000109097812 */ /* 0x000fe400078e3cff */
[----:B--2---:R-:W-:Y:S01]  /*4a00*/  SEL R2, RZ, 0x1, P0 ;  /* 0x00000001ff027807 */ /* 0x004fe20000000000 */
[----:B------:R-:W-:Y:S01]  /*4a10*/  VOTEU.ALL UP0, P1 ;  /* 0x0000000000ff7886 */ /* 0x000fe20000800000 */
[----:B------:R-:W-:Y:S02]  /*4a20*/  SEL R8, R0, RZ, P0 ;  /* 0x000000ff00087207 */ /* 0x000fe40000000000 */
[----:B------:R-:W-:Y:S02]  /*4a30*/  LOP3.LUT R10, R10, R2, RZ, 0x3c, !PT ;  /* 0x000000020a0a7212 */ /* 0x000fe400078e3cff */
[----:B-1----:R-:W-:Y:S02]  /*4a40*/  @!UP0 UIADD3 UR4, UP1, UPT, UR52, 0x580, URZ ;  /* 0x0000058034048890 */ /* 0x002fe4000ff3e0ff */
[----:B------:R-:W-:Y:S02]  /*4a50*/  @!UP0 USHF.L.U32 UR35, UR46, 0x6, URZ ;  /* 0x000000062e238899 */ /* 0x000fe400080006ff */
[----:B------:R-:W-:Y:S02]  /*4a60*/  @!UP0 UIADD3.X UR5, UPT, UPT, URZ, UR53, URZ, UP1, !UPT ;  /* 0x00000035ff058290 */ /* 0x000fe40008ffe4ff */
[----:B------:R-:W-:Y:S02]  /*4a70*/  @!UP0 UIMAD UR34, UR47, 0xf0, URZ ;  /* 0x000000f02f2288a4 */ /* 0x000fe4000f8e02ff */
[----:B------:R-:W-:Y:S02]  /*4a80*/  @!UP0 UIADD3 UR32, UPT, UPT, UR29, 0x180, URZ ;  /* 0x000001801d208890 */ /* 0x000fe4000fffe0ff */
[----:B------:R-:W-:Y:S01]  /*4a90*/  @!UP0 UIADD3 UR33, UPT, UPT, UR29, 0x50, URZ ;  /* 0x000000501d218890 */ /* 0x000fe2000fffe0ff */
[----:B------:R-:W-:Y:S01]  /*4aa0*/  VOTEU.ALL UP1, P1 ;  /* 0x0000000000ff7886 */ /* 0x000fe20000820000 */
[----:B------:R-:W-:Y:S02]  /*4ab0*/  @!UP0 UIADD3 UR16, UPT, UPT, UR29, 0x580, URZ ;  /* 0x000005801d108890 */ /* 0x000fe4000fffe0ff */
[----:B------:R-:W-:Y:S03]  /*4ac0*/  @!UP0 UIADD3 UR18, UPT, UPT, UR34, 0x10, URZ ;  /* 0x0000001022128890 */ /* 0x000fe6000fffe0ff */
[----:B------:R-:W-:Y:S01]  /*4ad0*/  UMOV UR17, UR33 ;  /* 0x0000002100117c82 */ /* 0x000fe20008000000 */
[----:B------:R-:W-:Y:S01]  /*4ae0*/  UMOV UR19, UR35 ;  /* 0x0000002300137c82 */ /* 0x000fe20008000000 */
[----:B------:R1:W-:Y:S01]  /*4af0*/  @!UP1 UTMALDG.3D [UR32], [UR4], desc[UR6] ;  /* 0x00000620040095b4 */ /* 0x0003e20008011000 */
[----:B------:R-:W-:Y:S01]  /*4b00*/  VOTEU.ALL UP1, P1 ;  /* 0x0000000000ff7886 */ /* 0x000fe20000820000 */
[----:B------:R-:W-:Y:S02]  /*4b10*/  @!UP0 UIADD3 UR24, UPT, UPT, UR29, 0x980, URZ ;  /* 0x000009801d188890 */ /* 0x000fe4000fffe0ff */
[----:B------:R-:W-:Y:S01]  /*4b20*/  @!UP0 UIADD3 UR26, UPT, UPT, UR34, 0x20, URZ ;  /* 0x00000020221a8890 */ /* 0x000fe2000fffe0ff */
        /* <DEDUP_REMOVED lines=10> */
[----:B------:R-:W-:Y:S04]  /*4bd0*/  UIADD3 UR47, UPT, UPT, UR13, UR55, URZ ;  /* 0x000000370d2f7290 */ /* 0x000fe8000fffe0ff */
[----:B------:R4:W-:Y:S01]  /*4be0*/  @!UP1 UTMALDG.3D [UR8], [UR4], desc[UR6] ;  /* 0x00000608040095b4 */ /* 0x0009e20008011000 */
[----:B------:R-:W-:Y:S01]  /*4bf0*/  VOTEU.ALL UP1, P1 ;  /* 0x0000000000ff7886 */ /* 0x000fe20000820000 */
[----:B-1----:R-:W-:Y:S01]  /*4c00*/  UMOV UR36, UR30 ;  /* 0x0000001e00247c82 */ /* 0x002fe20008000000 */
[----:B--2---:R-:W-:Y:S02]  /*4c10*/  @!UP0 UIADD3 UR16, UPT, UPT, UR29, 0x1180, URZ ;  /* 0x000011801d108890 */ /* 0x004fe4000fffe0ff */
[----:B------:R-:W-:Y:S02]  /*4c20*/  @!UP0 UIADD3 UR18, UPT, UPT, UR34, 0x40, URZ ;  /* 0x0000004022128890 */ /* 0x000fe4000fffe0ff */
[----:B-----5:R-:W-:Y:S02]  /*4c30*/  @!UP0 UIADD3 UR24, UPT, UPT, UR29, 0x1580, URZ ;  /* 0x000015801d188890 */ /* 0x020fe4000fffe0ff */
[----:B------:R-:W-:Y:S05]  /*4c40*/  @!UP0 UIADD3 UR26, UPT, UPT, UR34, 0x50, URZ ;  /* 0x00000050221a8890 */ /* 0x000fea000fffe0ff */
[----:B------:R1:W-:Y:S01]  /*4c50*/  @!UP1 UTMALDG.3D [UR16], [UR4], desc[UR6] ;  /* 0x00000610040095b4 */ /* 0x0003e20008011000 */
[----:B------:R-:W-:Y:S01]  /*4c60*/  VOTEU.ALL UP1, P1 ;  /* 0x0000000000ff7886 */ /* 0x000fe20000820000 */
[----:B----4-:R-:W-:Y:S02]  /*4c70*/  @!UP0 UIADD3 UR8, UPT, UPT, UR29, 0x1980, URZ ;  /* 0x000019801d088890 */ /* 0x010fe4000fffe0ff */
[----:B------:R-:W-:Y:S02]  /*4c80*/  @!UP0 UIADD3 UR10, UPT, UPT, UR34, 0x60, URZ ;  /* 0x00000060220a8890 */ /* 0x000fe4000fffe0ff */
[----:B------:R2:W-:Y:S01]  /*4c90*/  @!UP1 UTMALDG.3D [UR24], [UR4], desc[UR6] ;  /* 0x00000618040095b4 */ /* 0x0005e20008011000 */
[----:B------:R-:W-:Y:S06]  /*4ca0*/  VOTEU.ALL UP1, P1 ;  /* 0x0000000000ff7886 */ /* 0x000fec0000820000 */
[----:B------:R4:W-:Y:S01]  /*4cb0*/  @!UP1 UTMALDG.3D [UR8], [UR4], desc[UR6] ;  /* 0x00000608040095b4 */ /* 0x0009e20008011000 */
[----:B------:R-:W-:Y:S01]  /*4cc0*/  VOTEU.ALL UP1, P1 ;  /* 0x0000000000ff7886 */ /* 0x000fe20000820000 */
[----:B-1----:R-:W-:Y:S02]  /*4cd0*/  @!UP0 UIADD3 UR16, UPT, UPT, UR29, 0x1d80, URZ ;  /* 0x00001d801d108890 */ /* 0x002fe4000fffe0ff */
[----:B------:R-:W-:Y:S02]  /*4ce0*/  @!UP0 UIADD3 UR18, UPT, UPT, UR34, 0x70, URZ ;  /* 0x0000007022128890 */ /* 0x000fe4000fffe0ff */
[----:B--2---:R-:W-:Y:S02]  /*4cf0*/  @!UP0 UIADD3 UR24, UPT, UPT, UR29, 0x2180, URZ ;  /* 0x000021801d188890 */ /* 0x004fe4000fffe0ff */
        /* <DEDUP_REMOVED lines=17> */
[----:B------:R-:W-:Y:S01]  /*4e10*/  @!UP1 UTMALDG.3D [UR24], [UR4], desc[UR6] ;  /* 0x00000618040095b4 */ /* 0x000fe20008011000 */
[----:B------:R-:W-:Y:S06]  /*4e20*/  VOTEU.ALL UP1, P1 ;  /* 0x0000000000ff7886 */ /* 0x000fec0000820000 */
[----:B------:R2:W-:Y:S01]  /*4e30*/  @!UP1 UTMALDG.3D [UR8], [UR4], desc[UR6] ;  /* 0x00000608040095b4 */ /* 0x0005e20008011000 */
[----:B------:R-:W-:Y:S02]  /*4e40*/  UPLOP3.LUT UP1, UPT, UPT, UPT, UPT, 0x80, 0x8 ;  /* 0x000000000008789c */ /* 0x000fe40003f2f070 */
[----:B-1----:R-:W-:Y:S02]  /*4e50*/  @!UP0 UIADD3 UR16, UPT, UPT, UR29, 0x3580, URZ ;  /* 0x000035801d108890 */ /* 0x002fe4000fffe0ff */
[----:B------:R-:W-:Y:S02]  /*4e60*/  @!UP0 UIADD3 UR18, UPT, UPT, UR34, 0xd0, URZ ;  /* 0x000000d022128890 */ /* 0x000fe4000fffe0ff */
[----:B--2---:R-:W-:Y:S02]  /*4e70*/  @!UP0 UIADD3 UR8, UPT, UPT, UR29, 0x3980, URZ ;  /* 0x000039801d088890 */ /* 0x004fe4000fffe0ff */
[----:B------:R-:W-:Y:S01]  /*4e80*/  @!UP0 UIADD3 UR10, UPT, UPT, UR34, 0xe0, URZ ;  /* 0x000000e0220a8890 */ /* 0x000fe2000fffe0ff */
[----:B------:R-:W-:Y:S05]  /*4e90*/  VOTEU.ALL UP0, P1 ;  /* 0x0000000000ff7886 */ /* 0x000fea0000800000 */
[----:B------:R2:W-:Y:S01]  /*4ea0*/  @!UP0 UTMALDG.3D [UR16], [UR4], desc[UR6] ;  /* 0x00000610040085b4 */ /* 0x0005e20008011000 */
[----:B------:R-:W-:Y:S05]  /*4eb0*/  VOTEU.ALL UP0, P1 ;  /* 0x0000000000ff7886 */ /* 0x000fea0000800000 */
[----:B------:R2:W-:Y:S01]  /*4ec0*/  @!UP0 UTMALDG.3D [UR8], [UR4], desc[UR6] ;  /* 0x00000608040085b4 */ /* 0x0005e20008011000 */
[----:B------:R2:W-:Y:S01]  /*4ed0*/  @!P1 SYNCS.ARRIVE.TRANS64.RED.A0TR RZ, [UR29+0x50], R11 ;  /* 0x0000500bffff99a7 */ /* 0x0005e2000830041d */
[----:B------:R-:W-:Y:S01]  /*4ee0*/  SYNCS.ARRIVE.TRANS64.RED.A1T0 RZ, [UR42], RZ ;  /* 0x000000ffffff79a7 */ /* 0x000fe2000810042a */
[----:B---3--:R-:W-:Y:S11]  /*4ef0*/  R2UR UR54, R3 ;  /* 0x00000000033672ca */ /* 0x008ff600000e0000 */
[----:B------:R-:W-:Y:S02]  /*4f00*/  @!UPT UIADD3 URZ, UPT, UPT, URZ, URZ, URZ ;  /* 0x000000fffffff290 */ /* 0x000fe4000fffe0ff */
[----:B------:R-:W-:Y:S01]  /*4f10*/  UIADD3 UR46, UPT, UPT, UR14, UR54, URZ ;  /* 0x000000360e2e7290 */ /* 0x000fe2000fffe0ff */
[----:B--2---:R-:W-:Y:S11]  /*4f20*/  BRA.U UP3, `(.L_x_83) ;  /* 0xfffffff1037c7547 */ /* 0x004ff6000b83ffff */
[----:B------:R-:W-:Y:S07]  /*4f30*/  MOV R2, UR29 ;  /* 0x0000001d00027c02 */ /* 0x000fee0008000f00 */
.L_x_84:
[----:B-1----:R-:W-:-:S04]  /*4f40*/  SHF.L.U32 R0, R9, 0x1f, RZ ;  /* 0x0000001f09007819 */ /* 0x002fc800000006ff */
[----:B------:R1:W2:Y:S03]  /*4f50*/  SYNCS.PHASECHK.TRANS64.TRYWAIT P0, [R2+URZ+0x58], R0 ;  /* 0x00005800020075a7 */ /* 0x0002a600080011ff */
[----:B--2---:R-:W-:Y:S05]  /*4f60*/  @!P0 NANOSLEEP.SYNCS 0x989680 ;  /* 0x009896800000895d */ /* 0x004fea0003900000 */
[----:B------:R-:W2:Y:S02]  /*4f70*/  @!P0 SYNCS.PHASECHK.TRANS64 P0, [R2+URZ+0x58], R0 ;  /* 0x00005800020085a7 */ /* 0x000ea400080010ff */
[----:B--2---:R-:W-:Y:S05]  /*4f80*/  @P0 EXIT ;  /* 0x000000000000094d */ /* 0x004fea0003800000 */
[----:B------:R-:W-:Y:S05]  /*4f90*/  BRA `(.L_x_84) ;  /* 0xfffffffc00e87947 */ /* 0x000fea000383ffff */
.L_x_75:
[----:B------:R-:W-:-:S06]  /*4fa0*/  UISETP.GE.AND UP0, UPT, UR14, 0x4, UPT ;  /* 0x000000040e00788c */ /* 0x000fcc000bf06270 */
[----:B------:R-:W-:-:S13]  /*4fb0*/  PLOP3.LUT P0, PT, PT, PT, UP0, 0x80, 0x8 ;  /* 0x000000000008781c */ /* 0x000fda0003f0f008 */
[----:B-1----:R-:W-:Y:S05]  /*4fc0*/  @!P0 EXIT ;  /* 0x000000000000894d */ /* 0x002fea0003800000 */
[----:B------:R-:W-:Y:S06]  /*4fd0*/  BAR.SYNC.DEFER_BLOCKING 0x6, 0xa0 ;  /* 0x0182800000007b1d */ /* 0x000fec0000010000 */
[----:B------:R-:W-:Y:S01]  /*4fe0*/  UMOV UR4, 0x400 ;  /* 0x0000040000047882 */ /* 0x000fe20000000000 */
[----:B------:R-:W1:Y:S01]  /*4ff0*/  LDCU.64 UR6, c[0x0][0x890] ;  /* 0x00011200ff0677ac */ /* 0x000e620008000a00 */
[----:B------:R-:W-:Y:S01]  /*5000*/  ULEA UR4, UR38, UR4, 0x18 ;  /* 0x0000000426047291 */ /* 0x000fe2000f8ec0ff */
[----:B------:R-:W3:Y:S01]  /*5010*/  LDCU.64 UR8, c[0x0][0x8a8] ;  /* 0x00011500ff0877ac */ /* 0x000ee20008000a00 */
[----:B------:R-:W4:Y:S01]  /*5020*/  LDCU UR44, c[0x0][0xb0c] ;  /* 0x00016180ff2c77ac */ /* 0x000f220008000800 */
[----:B------:R-:W2:Y:S06]  /*5030*/  LDCU UR41, c[0x0][0xb30] ;  /* 0x00016600ff2977ac */ /* 0x000eac0008000800 */
[----:B------:R-:W5:Y:S02]  /*5040*/  LDS R16, [UR4+0x120] ;  /* 0x00012004ff107984 */ /* 0x000f640008000800 */
[----:B------:R-:W3:Y:S01]  /*5050*/  LDCU.64 UR4, c[0x0][0x888] ;  /* 0x00011100ff0477ac */ /* 0x000ee20008000a00 */
[----:B-1----:R-:W-:Y:S01]  /*5060*/  MOV R5, UR6 ;  /* 0x0000000600057c02 */ /* 0x002fe20008000f00 */
[----:B------:R-:W1:Y:S01]  /*5070*/  LDCU.64 UR42, c[0x0][0xb28] ;  /* 0x00016500ff2a77ac */ /* 0x000e620008000a00 */
[----:B------:R-:W-:Y:S01]  /*5080*/  UMOV UR40, URZ ;  /* 0x000000ff00287c82 */ /* 0x000fe20008000000 */
[----:B------:R-:W-:Y:S01]  /*5090*/  UMOV UR17, URZ ;  /* 0x000000ff00117c82 */ /* 0x000fe20008000000 */
[----:B---3--:R-:W-:Y:S01]  /*50a0*/  IMAD.U32 R0, RZ, RZ, UR4 ;  /* 0x00000004ff007e24 */ /* 0x008fe2000f8e00ff */
[----:B--2---:R-:W-:Y:S01]  /*50b0*/  MOV R4, UR5 ;  /* 0x0000000500047c02 */ /* 0x004fe20008000f00 */
[----:B------:R-:W2:Y:S03]  /*50c0*/  LDCU.64 UR4, c[0x0][0x8b0] ;  /* 0x00011600ff0477ac */ /* 0x000ea60008000a00 */
[----:B------:R3:W-:Y:S04]  /*50d0*/  STL [R1+0xc], R0 ;  /* 0x00000c0001007387 */ /* 0x0007e80000100800 */
[----:B------:R4:W-:Y:S04]  /*50e0*/  STL [R1+0x8], R4 ;  /* 0x0000080401007387 */ /* 0x0009e80000100800 */
[----:B------:R2:W-:Y:S01]  /*50f0*/  STL [R1+0x4], R5 ;  /* 0x0000040501007387 */ /* 0x0005e20000100800 */
[----:B---3--:R-:W-:-:S02]  /*5100*/  IMAD.U32 R0, R6, 0x10000, RZ ;  /* 0x0001000006007824 */ /* 0x008fc400078e00ff */
[----:B----4-:R-:W-:-:S03]  /*5110*/  IMAD.U32 R4, RZ, RZ, UR7 ;  /* 0x00000007ff047e24 */ /* 0x010fc6000f8e00ff */
[----:B------:R-:W-:Y:S02]  /*5120*/  LOP3.LUT R0, R0, 0x600000, RZ, 0xc0, !PT ;  /* 0x0060000000007812 */ /* 0x000fe400078ec0ff */
[----:B--2---:R-:W-:Y:S01]  /*5130*/  MOV R5, UR4 ;  /* 0x0000000400057c02 */ /* 0x004fe20008000f00 */
[----:B------:R2:W-:Y:S01]  /*5140*/  STL [R1+0x30], R4 ;  /* 0x0000300401007387 */ /* 0x0005e20000100800 */
[----:B-----5:R-:W-:-:S03]  /*5150*/  IADD3 R16, PT, PT, R16, R0, RZ ;  /* 0x0000000010107210 */ /* 0x020fc60007ffe0ff */
[----:B------:R3:W-:Y:S01]  /*5160*/  STL [R1+0x10], R5 ;  /* 0x0000100501007387 */ /* 0x0007e20000100800 */
[----:B--2---:R-:W-:Y:S01]  /*5170*/  IMAD.U32 R4, RZ, RZ, UR5 ;  /* 0x00000005ff047e24 */ /* 0x004fe2000f8e00ff */
[----:B------:R-:W2:Y:S01]  /*5180*/  LDCU.128 UR4, c[0x0][0xb10] ;  /* 0x00016200ff0477ac */ /* 0x000ea20008000c00 */
[----:B---3--:R-:W-:-:S03]  /*5190*/  MOV R5, UR8 ;  /* 0x0000000800057c02 */ /* 0x008fc60008000f00 */
[----:B------:R3:W-:Y:S04]  /*51a0*/  STL [R1+0x2c], R4 ;  /* 0x00002c0401007387 */ /* 0x0007e80000100800 */
[----:B------:R-:W-:Y:S01]  /*51b0*/  STL [R1+0x28], R5 ;  /* 0x0000280501007387 */ /* 0x000fe20000100800 */
[----:B--2---:R-:W-:Y:S01]  /*51c0*/  IMAD.U32 R0, RZ, RZ, UR4 ;  /* 0x00000004ff007e24 */ /* 0x004fe2000f8e00ff */
[----:B------:R-:W-:Y:S01]  /*51d0*/  UMOV UR4, URZ ;  /* 0x000000ff00047c82 */ /* 0x000fe20008000000 */
[----:B------:R-:W-:Y:S02]  /*51e0*/  IMAD.U32 R18, RZ, RZ, UR6 ;  /* 0x00000006ff127e24 */ /* 0x000fe4000f8e00ff */
[----:B------:R-:W-:Y:S02]  /*51f0*/  IMAD.U32 R248, RZ, RZ, UR4 ;  /* 0x00000004fff87e24 */ /* 0x000fe4000f8e00ff */
[----:B------:R-:W-:-:S02]  /*5200*/  IMAD.U32 R246, RZ, RZ, UR4 ;  /* 0x00000004fff67e24 */ /* 0x000fc4000f8e00ff */
[----:B---3--:R-:W-:-:S05]  /*5210*/  IMAD.U32 R4, RZ, RZ, UR9 ;  /* 0x00000009ff047e24 */ /* 0x008fca000f8e00ff */
[----:B------:R2:W-:Y:S04]  /*5220*/  STL [R1+0x24], R4 ;  /* 0x0000240401007387 */ /* 0x0005e80000100800 */
[----:B------:R3:W-:Y:S01]  /*5230*/  STL [R1+0x20], R0 ;  /* 0x0000200001007387 */ /* 0x0007e20000100800 */
[----:B--2---:R-:W-:Y:S01]  /*5240*/  MOV R4, UR5 ;  /* 0x0000000500047c02 */ /* 0x004fe20008000f00 */
[----:B------:R-:W-:Y:S02]  /*5250*/  UMOV UR5, URZ ;  /* 0x000000ff00057c82 */ /* 0x000fe40008000000 */
[----:B------:R-:W-:Y:S02]  /*5260*/  MOV R247, UR5 ;  /* 0x0000000500f77c02 */ /* 0x000fe40008000f00 */
[----:B---3--:R-:W-:Y:S01]  /*5270*/  MOV R0, UR7 ;  /* 0x0000000700007c02 */ /* 0x008fe20008000f00 */
[----:B------:R2:W-:Y:S04]  /*5280*/  STL [R1+0x1c], R4 ;  /* 0x00001c0401007387 */ /* 0x0005e80000100800 */
[----:B-1----:R2:W-:Y:S02]  /*5290*/  STL [R1+0x18], R0 ;  /* 0x0000180001007387 */ /* 0x0025e40000100800 */
.L_x_111:
[----:B------:R-:W1:Y:S01]  /*52a0*/  S2UR UR20, SR_CgaCtaId ;  /* 0x00000000001479c3 */ /* 0x000e620000008800 */
[----:B------:R-:W-:Y:S01]  /*52b0*/  R2UR UR5, R247 ;  /* 0x00000000f70572ca */ /* 0x000fe200000e0000 */
[----:B------:R-:W-:Y:S11]  /*52c0*/  UMOV UR4, 0x400 ;  /* 0x0000040000047882 */ /* 0x000ff60000000000 */
[----:B------:R-:W-:Y:S01]  /*52d0*/  @!UPT UIADD3 URZ, UPT, UPT, URZ, URZ, URZ ;  /* 0x000000fffffff290 */ /* 0x000fe2000fffe0ff */
[----:B--2---:R-:W-:Y:S05]  /*52e0*/  IMAD.U32 R0, RZ, RZ, UR5 ;  /* 0x00000005ff007e24 */ /* 0x004fea000f8e00ff */
[----:B------:R-:W-:Y:S01]  /*52f0*/  SHF.L.U32 R0, R0, 0x1f, RZ ;  /* 0x0000001f00007819 */ /* 0x000fe200000006ff */
[----:B-1----:R-:W-:Y:S04]  /*5300*/  ULEA UR16, UR20, UR4, 0x18 ;  /* 0x0000000414107291 */ /* 0x002fe8000f8ec0ff */
[----:B------:R-:W-:Y:S09]  /*5310*/  ULEA UR4, UR17, UR16, 0x3 ;  /* 0x0000001011047291 */ /* 0x000ff2000f8e18ff */
[----:B------:R-:W1:Y:S02]  /*5320*/  SYNCS.PHASECHK.TRANS64.TRYWAIT P0, [UR4+0x70], R0 ;  /* 0x00007000ff0075a7 */ /* 0x000e640008001104 */
[----:B-1----:R-:W-:Y:S05]  /*5330*/  @!P0 BRA `(.L_x_85) ;  /* 0x0000005800848947 */ /* 0x002fea0003800000 */
.L_x_146:
[----:B------:R-:W-:Y:S01]  /*5340*/  ULEA UR5, UR17, UR16, 0x4 ;  /* 0x0000001011057291 */ /* 0x000fe2000f8e20ff */
[----:B------:R-:W-:Y:S01]  /*5350*/  R2UR UR8, R249 ;  /* 0x00000000f90872ca */ /* 0x000fe200000e0000 */
[----:B------:R-:W2:Y:S07]  /*5360*/  LDCU UR10, c[0x0][0xb24] ;  /* 0x00016480ff0a77ac */ /* 0x000eae0008000800 */
[----:B------:R-:W3:Y:S01]  /*5370*/  LDS.128 R4, [UR5+0x100] ;  /* 0x00010005ff047984 */ /* 0x000ee20008000c00 */
[----:B------:R-:W-:Y:S01]  /*5380*/  @!PT LDS RZ, [RZ] ;  /* 0x00000000fffff984 */ /* 0x000fe20000000800 */
[----:B------:R-:W-:Y:S01]  /*5390*/  @!PT LDS RZ, [RZ] ;  /* 0x00000000fffff984 */ /* 0x000fe20000000800 */
[----:B------:R-:W-:Y:S01]  /*53a0*/  @!PT LDS RZ, [RZ] ;  /* 0x00000000fffff984 */ /* 0x000fe20000000800 */
[----:B------:R-:W-:Y:S01]  /*53b0*/  @!PT LDS RZ, [RZ] ;  /* 0x00000000fffff984 */ /* 0x000fe20000000800 */
[----:B------:R4:W-:Y:S07]  /*53c0*/  MEMBAR.ALL.CTA ;  /* 0x0000000000007992 */ /* 0x0009ee0000008000 */
[----:B----4-:R-:W4:Y:S01]  /*53d0*/  FENCE.VIEW.ASYNC.S ;  /* 0x00000000000073c6 */ /* 0x010f220000000000 */
[----:B---3--:R-:W-:Y:S01]  /*53e0*/  LOP3.LUT P0, RZ, R6, 0x1, RZ, 0xc0, !PT ;  /* 0x0000000106ff7812 */ /* 0x008fe2000780c0ff */
[----:B--2---:R-:W-:Y:S11]  /*53f0*/  UISETP.GE.AND UP0, UPT, UR10, 0x1, UPT ;  /* 0x000000010a00788c */ /* 0x004ff6000bf06270 */
[----:B------:R-:W-:Y:S01]  /*5400*/  @!UPT UIADD3 URZ, UPT, UPT, URZ, URZ, URZ ;  /* 0x000000fffffff290 */ /* 0x000fe2000fffe0ff */
[----:B----4-:R-:W-:Y:S01]  /*5410*/  VOTEU.ANY UP1, P0 ;  /* 0x0000000000ff7886 */ /* 0x010fe20000020100 */
[----:B------:R-:W-:Y:S01]  /*5420*/  PLOP3.LUT P0, PT, PT, PT, UP1, 0x80, 0x8 ;  /* 0x000000000008781c */ /* 0x000fe20003f0f018 */
[----:B------:R-:W-:Y:S06]  /*5430*/  UP2UR UR5, UPR, URZ, 0x2 ;  /* 0x00000002ff057883 */ /* 0x000fec0008000000 */
[----:B------:R-:W-:Y:S01]  /*5440*/  IMAD.U32 R251, RZ, RZ, UR5 ;  /* 0x00000005fffb7e24 */ /* 0x000fe2000f8e00ff */
[----:B------:R-:W-:Y:S04]  /*5450*/  UIADD3 UR5, UPT, UPT, UR4, 0x80, URZ ;  /* 0x0000008004057890 */ /* 0x000fe8000fffe0ff */
[----:B------:R-:W-:Y:S01]  /*5460*/  UPRMT UR5, URZ, 0x654, UR5 ;  /* 0x00000654ff057896 */ /* 0x000fe20008000005 */
[----:B-1----:R-:W-:Y:S02]  /*5470*/  @P0 SHF.R.U32.HI R0, RZ, 0x10, R5 ;  /* 0x00000010ff000819 */ /* 0x002fe40000011605 */
[----:B------:R-:W-:Y:S02]  /*5480*/  @P0 MOV R2, R4 ;  /* 0x0000000400020202 */ /* 0x000fe40000000f00 */
[----:B------:R-:W-:Y:S02]  /*5490*/  @P0 R2UR UR4, R0 ;  /* 0x00000000000402ca */ /* 0x000fe400000e0000 */
[----:B------:R-:W-:Y:S02]  /*54a0*/  @P0 LOP3.LUT R4, R5, 0xffff, RZ, 0xc0, !PT ;  /* 0x0000ffff05040812 */ /* 0x000fe400078ec0ff */
[----:B------:R-:W-:Y:S01]  /*54b0*/  SYNCS.ARRIVE.TRANS64.RED.A1T0 RZ, [UR5], RZ ;  /* 0x000000ffffff79a7 */ /* 0x000fe20008100405 */
[----:B------:R-:W-:Y:S02]  /*54c0*/  @P0 R2UR UR7, R2 ;  /* 0x00000000020702ca */ /* 0x000fe400000e0000 */
[----:B------:R-:W-:Y:S06]  /*54d0*/  @P0 R2UR UR6, R4 ;  /* 0x00000000040602ca */ /* 0x000fec00000e0000 */
[----:B------:R-:W-:Y:S02]  /*54e0*/  @UP1 UMOV UR8, UR4 ;  /* 0x0000000400081c82 */ /* 0x000fe40008000000 */
[----:B------:R-:W-:Y:S03]  /*54f0*/  IMAD.U32 R249, RZ, RZ, UR8 ;  /* 0x00000008fff97e24 */ /* 0x000fe6000f8e00ff */
[----:B------:R-:W-:Y:S02]  /*5500*/  @UP1 UMOV UR39, UR7 ;  /* 0x0000000700271c82 */ /* 0x000fe40008000000 */
[----:B------:R-:W-:Y:S01]  /*5510*/  @UP1 UMOV UR38, UR6 ;  /* 0x0000000600261c82 */ /* 0x000fe20008000000 */
[----:B------:R-:W-:Y:S05]  /*5520*/  BRA.U !UP0, `(.L_x_86) ;  /* 0x0000000108e87547 */ /* 0x000fea000b800000 */
[----:B------:R-:W1:Y:S01]  /*5530*/  LDCU UR7, c[0x0][0x370] ;  /* 0x00006e00ff0777ac */ /* 0x000e620008000800 */
[----:B------:R-:W2:Y:S01]  /*5540*/  LDL R9, [R1+0x18] ;  /* 0x0000180001097983 */ /* 0x000ea20000100800 */
[----:B------:R-:W-:Y:S01]  /*5550*/  R2UR UR21, R18 ;  /* 0x00000000121572ca */ /* 0x000fe200000e0000 */
[----:B------:R-:W3:Y:S02]  /*5560*/  LDCU UR4, c[0x0][0x374] ;  /* 0x00006e80ff0477ac */ /* 0x000ee40008000800 */
[----:B------:R-:W4:Y:S01]  /*5570*/  LDL R8, [R1+0x20] ;  /* 0x0000200001087983 */ /* 0x000f220000100800 */
[----:B------:R-:W-:Y:S03]  /*5580*/  UISETP.NE.AND UP1, UPT, UR44, 0x1, UPT ;  /* 0x000000012c00788c */ /* 0x000fe6000bf25270 */
[----:B------:R-:W5:Y:S01]  /*5590*/  LDL R3, [R1+0x1c] ;  /* 0x00001c0001037983 */ /* 0x000f620000100800 */
[----:B------:R-:W-:Y:S05]  /*55a0*/  UISETP.NE.AND UP2, UPT, UR10, 0x1, UPT ;  /* 0x000000010a00788c */ /* 0x000fea000bf45270 */
[----:B------:R-:W-:Y:S01]  /*55b0*/  UISETP.NE.AND UP0, UPT, UR21, 0x1, UPT ;  /* 0x000000011500788c */ /* 0x000fe2000bf05270 */
[----:B-----5:R-:W-:Y:S02]  /*55c0*/  R2UR UR11, R3 ;  /* 0x00000000030b72ca */ /* 0x020fe400000e0000 */
[----:B--2---:R-:W-:Y:S02]  /*55d0*/  R2UR UR6, R9 ;  /* 0x00000000090672ca */ /* 0x004fe400000e0000 */
[----:B----4-:R-:W-:Y:S11]  /*55e0*/  R2UR UR5, R8 ;  /* 0x00000000080572ca */ /* 0x010ff600000e0000 */
[----:B---3--:R-:W-:Y:S02]  /*55f0*/  UIMAD.WIDE.U32 UR8, UR4, UR6, URZ ;  /* 0x00000006040872a5 */ /* 0x008fe4000f8e00ff */
[----:B------:R-:W-:Y:S01]  /*5600*/  UIMAD.WIDE.U32 UR12, UR38, UR6, URZ ;  /* 0x00000006260c72a5 */ /* 0x000fe2000f8e00ff */
[----:B------:R-:W2:Y:S01]  /*5610*/  LDCU UR6, c[0x0][0xb20] ;  /* 0x00016400ff0677ac */ /* 0x000ea20008000800 */
[----:B------:R-:W-:Y:S02]  /*5620*/  UIMAD.WIDE.U32 UR18, UR39, UR5, URZ ;  /* 0x00000005271272a5 */ /* 0x000fe4000f8e00ff */
[----:B-1----:R-:W-:Y:S03]  /*5630*/  UIMAD.WIDE.U32 UR14, UR7, UR5, URZ ;  /* 0x00000005070e72a5 */ /* 0x002fe6000f8e00ff */
[----:B------:R-:W-:Y:S02]  /*5640*/  UMOV UR5, UR9 ;  /* 0x0000000900057c82 */ /* 0x000fe40008000000 */
[----:B--2---:R-:W-:Y:S03]  /*5650*/  @UP0 USHF.R.U32.HI UR4, URZ, UR6, UR5 ;  /* 0x00000006ff040299 */ /* 0x004fe60008011605 */
[----:B------:R-:W-:Y:S01]  /*5660*/  UMOV UR5, UR13 ;  /* 0x0000000d00057c82 */ /* 0x000fe20008000000 */
[----:B------:R-:W-:Y:S02]  /*5670*/  UIMAD.WIDE.U32 UR8, UR4, UR42, URZ ;  /* 0x0000002a040872a5 */ /* 0x000fe4000f8e00ff */
[----:B------:R-:W-:Y:S03]  /*5680*/  USHF.R.U32.HI UR6, URZ, UR6, UR5 ;  /* 0x00000006ff067299 */ /* 0x000fe60008011605 */
[----:B------:R-:W-:Y:S01]  /*5690*/  UMOV UR5, UR15 ;  /* 0x0000000f00057c82 */ /* 0x000fe20008000000 */
[----:B------:R-:W-:Y:S02]  /*56a0*/  USEL UR6, UR38, UR6, !UP0 ;  /* 0x0000000626067287 */ /* 0x000fe4000c000000 */
[----:B------:R-:W-:Y:S01]  /*56b0*/  @UP1 USHF.R.U32.HI UR7, URZ, UR11, UR5 ;  /* 0x0000000bff071299 */ /* 0x000fe20008011605 */
[----:B------:R-:W-:Y:S02]  /*56c0*/  UMOV UR8, UR9 ;  /* 0x0000000900087c82 */ /* 0x000fe40008000000 */
[----:B------:R-:W-:Y:S01]  /*56d0*/  UMOV UR5, UR19 ;  /* 0x0000001300057c82 */ /* 0x000fe20008000000 */
[----:B------:R-:W-:Y:S02]  /*56e0*/  UIMAD.WIDE.U32 UR12, UR7, UR42, URZ ;  /* 0x0000002a070c72a5 */ /* 0x000fe4000f8e00ff */
[----:B------:R-:W-:Y:S02]  /*56f0*/  @UP2 USHF.R.U32.HI UR4, URZ, UR43, UR8 ;  /* 0x0000002bff042299 */ /* 0x000fe40008011608 */
[----:B------:R-:W-:Y:S02]  /*5700*/  USHF.R.U32.HI UR5, URZ, UR11, UR5 ;  /* 0x0000000bff057299 */ /* 0x000fe40008011605 */
[----:B------:R-:W-:Y:S02]  /*5710*/  UIMAD UR4, UR10, UR4, URZ ;  /* 0x000000040a0472a4 */ /* 0x000fe4000f8e02ff */
[----:B------:R-:W-:Y:S02]  /*5720*/  USEL UR5, UR39, UR5, !UP1 ;  /* 0x0000000527057287 */ /* 0x000fe4000c800000 */
[----:B------:R-:W-:Y:S01]  /*5730*/  UISETP.GE.AND UP0, UPT, UR6, UR4, UPT ;  /* 0x000000040600728c */ /* 0x000fe2000bf06270 */
[----:B------:R-:W-:Y:S01]  /*5740*/  UMOV UR8, UR13 ;  /* 0x0000000d00087c82 */ /* 0x000fe20008000000 */
[----:B------:R-:W-:Y:S02]  /*5750*/  UIMAD.WIDE.U32 UR12, UR6, UR42, URZ ;  /* 0x0000002a060c72a5 */ /* 0x000fe4000f8e00ff */
[----:B------:R-:W-:Y:S04]  /*5760*/  @UP2 USHF.R.U32.HI UR7, URZ, UR43, UR8 ;  /* 0x0000002bff072299 */ /* 0x000fe80008011608 */
[----:B------:R-:W-:Y:S01]  /*5770*/  UIMAD UR8, UR10, UR7, URZ ;  /* 0x000000070a0872a4 */ /* 0x000fe2000f8e02ff */
[----:B------:R-:W-:Y:S03]  /*5780*/  UMOV UR4, UR13 ;  /* 0x0000000d00047c82 */ /* 0x000fe60008000000 */
[----:B------:R-:W-:Y:S02]  /*5790*/  UISETP.GE.OR UP0, UPT, UR5, UR8, UP0 ;  /* 0x000000080500728c */ /* 0x000fe40008706670 */
[----:B------:R-:W-:Y:S02]  /*57a0*/  USHF.R.U32.HI UR4, URZ, UR43, UR4 ;  /* 0x0000002bff047299 */ /* 0x000fe40008011604 */
[----:B------:R-:W-:Y:S02]  /*57b0*/  UIMAD.WIDE.U32 UR8, UR5, UR42, URZ ;  /* 0x0000002a050872a5 */ /* 0x000fe4000f8e00ff */
[----:B------:R-:W-:Y:S02]  /*57c0*/  USEL UR12, UR6, UR4, !UP2 ;  /* 0x00000004060c7287 */ /* 0x000fe4000d000000 */
[----:B------:R-:W-:Y:S02]  /*57d0*/  UIADD3 UR8, UPT, UPT, -UR5, URZ, URZ ;  /* 0x000000ff05087290 */ /* 0x000fe4000fffe1ff */
[----:B------:R-:W-:Y:S01]  /*57e0*/  UIADD3 UR11, UPT, UPT, -UR12, URZ, URZ ;  /* 0x000000ff0c0b7290 */ /* 0x000fe2000fffe1ff */
[----:B------:R-:W-:Y:S01]  /*57f0*/  @!UP0 UMOV UR4, UR9 ;  /* 0x0000000900048c82 */ /* 0x000fe20008000000 */
[----:B------:R-:W-:Y:S02]  /*5800*/  UIADD3 UR9, UPT, UPT, -UR6, URZ, URZ ;  /* 0x000000ff06097290 */ /* 0x000fe4000fffe1ff */
[----:B------:R-:W-:Y:S02]  /*5810*/  @!UP0 USHF.R.U32.HI UR4, URZ, UR43, UR4 ;  /* 0x0000002bff048299 */ /* 0x000fe40008011604 */
[----:B------:R-:W-:Y:S02]  /*5820*/  UIMAD UR11, UR10, UR11, UR6 ;  /* 0x0000000b0a0b72a4 */ /* 0x000fe4000f8e0206 */
[----:B------:R-:W-:Y:S04]  /*5830*/  @!UP0 USEL UR4, UR5, UR4, !UP2 ;  /* 0x0000000405048287 */ /* 0x000fe8000d000000 */
[----:B------:R-:W-:Y:S02]  /*5840*/  @!UP0 UIMAD UR11, UR7, UR11, UR4 ;  /* 0x0000000b070b82a4 */ /* 0x000fe4000f8e0204 */
[----:B------:R-:W-:Y:S02]  /*5850*/  @!UP0 UIADD3 UR12, UPT, UPT, UR12, -UR4, URZ ;  /* 0x800000040c0c8290 */ /* 0x000fe4000fffe0ff */
[----:B------:R-:W-:Y:S02]  /*5860*/  UIMAD UR7, UR44, UR8, UR39 ;  /* 0x000000082c0772a4 */ /* 0x000fe4000f8e0227 */
[----:B------:R-:W-:Y:S02]  /*5870*/  @!UP0 UIMAD UR6, UR12, UR10, UR5 ;  /* 0x0000000a0c0682a4 */ /* 0x000fe4000f8e0205 */
[----:B------:R-:W-:Y:S01]  /*5880*/  UIMAD UR4, UR21, UR9, UR38 ;  /* 0x00000009150472a4 */ /* 0x000fe2000f8e0226 */
[----:B------:R-:W-:Y:S02]  /*5890*/  @!UP0 UMOV UR5, UR11 ;  /* 0x0000000b00058c82 */ /* 0x000fe40008000000 */
[----:B------:R-:W-:Y:S02]  /*58a0*/  UIMAD UR39, UR5, UR44, UR7 ;  /* 0x0000002c052772a4 */ /* 0x000fe4000f8e0207 */
[----:B------:R-:W-:Y:S11]  /*58b0*/  UIMAD UR38, UR6, UR21, UR4 ;  /* 0x00000015062672a4 */ /* 0x000ff6000f8e0204 */
[----:B------:R-:W-:Y:S01]  /*58c0*/  @!UPT UIADD3 URZ, UPT, UPT, URZ, URZ, URZ ;  /* 0x000000fffffff290 */ /* 0x000fe2000fffe0ff */
.L_x_86:
[----:B------:R-:W-:Y:S01]  /*58d0*/  UISETP.NE.AND UP0, UPT, UR41, 0x1, UPT ;  /* 0x000000012900788c */ /* 0x000fe2000bf05270 */
[----:B------:R-:W2:Y:S04]  /*58e0*/  LDL R0, [R1+0x4] ;  /* 0x0000040001007983 */ /* 0x000ea80000100800 */
[----:B------:R-:W3:Y:S06]  /*58f0*/  LDL R2, [R1+0x30] ;  /* 0x0000300001027983 */ /* 0x000eec0000100800 */
[----:B------:R-:W1:Y:S01]  /*5900*/  @!UP0 LDCU.128 UR12, c[0x0][0xb10] ;  /* 0x00016200ff0c87ac */ /* 0x000e620008000c00 */
[----:B------:R-:W4:Y:S01]  /*5910*/  @!UP0 LDCU UR5, c[0x0][0xb0c] ;  /* 0x00016180ff0587ac */ /* 0x000f220008000800 */
[----:B------:R-:W5:Y:S01]  /*5920*/  @!UP0 LDCU UR10, c[0x0][0xb20] ;  /* 0x00016400ff0a87ac */ /* 0x000f620008000800 */
[----:B-1----:R-:W-:Y:S02]  /*5930*/  UIMAD.WIDE.U32 UR8, UR39, UR12, URZ ;  /* 0x0000000c270872a5 */ /* 0x002fe4000f8e00ff */
[----:B------:R-:W-:Y:S02]  /*5940*/  UIMAD.WIDE.U32 UR6, UR38, UR15, URZ ;  /* 0x0000000f260672a5 */ /* 0x000fe4000f8e00ff */
[----:B------:R-:W-:Y:S03]  /*5950*/  @!UP0 UISETP.NE.AND UP1, UPT, UR14, 0x1, UPT ;  /* 0x000000010e00888c */ /* 0x000fe6000bf25270 */
[----:B------:R-:W-:Y:S01]  /*5960*/  @!UP0 UMOV UR4, UR9 ;  /* 0x0000000900048c82 */ /* 0x000fe20008000000 */
[----:B----4-:R-:W-:Y:S02]  /*5970*/  @!UP0 UISETP.NE.AND UP2, UPT, UR5, 0x1, UPT ;  /* 0x000000010500888c */ /* 0x010fe4000bf45270 */
[----:B------:R-:W-:Y:S01]  /*5980*/  @!UP0 USHF.R.U32.HI UR4, URZ, UR13, UR4 ;  /* 0x0000000dff048299 */ /* 0x000fe20008011604 */
[----:B------:R-:W-:Y:S02]  /*5990*/  @!UP0 UMOV UR6, UR7 ;  /* 0x0000000700068c82 */ /* 0x000fe40008000000 */
[----:B-----5:R-:W-:Y:S02]  /*59a0*/  @!UP0 USHF.R.U32.HI UR6, URZ, UR10, UR6 ;  /* 0x0000000aff068299 */ /* 0x020fe40008011606 */
[----:B------:R-:W-:Y:S02]  /*59b0*/  @!UP0 USEL UR7, UR39, UR4, !UP2 ;  /* 0x0000000427078287 */ /* 0x000fe4000d000000 */
[----:B------:R-:W-:Y:S04]  /*59c0*/  @!UP0 USEL UR6, UR38, UR6, !UP1 ;  /* 0x0000000626068287 */ /* 0x000fe8000c800000 */
[----:B------:R-:W-:Y:S02]  /*59d0*/  @!UP0 UIADD3 UR4, UPT, UPT, -UR7, UR6, URZ ;  /* 0x0000000607048290 */ /* 0x000fe4000fffe1ff */
[----:B------:R-:W-:Y:S02]  /*59e0*/  @!UP0 UIADD3 UR6, UPT, UPT, UR7, -UR6, URZ ;  /* 0x8000000607068290 */ /* 0x000fe4000fffe0ff */
[----:B------:R-:W-:Y:S02]  /*59f0*/  UIADD3 UR7, UPT, UPT, UR17, 0x1, URZ ;  /* 0x0000000111077890 */ /* 0x000fe4000fffe0ff */
[----:B------:R-:W-:Y:S02]  /*5a00*/  @!UP0 UIMAD UR39, UR4, UR5, UR39 ;  /* 0x00000005042782a4 */ /* 0x000fe4000f8e0227 */
[----:B------:R-:W-:Y:S02]  /*5a10*/  @!UP0 UIMAD UR38, UR6, UR14, UR38 ;  /* 0x0000000e062682a4 */ /* 0x000fe4000f8e0226 */
[----:B------:R-:W-:Y:S01]  /*5a20*/  IMAD.U32 R250, RZ, RZ, UR7 ;  /* 0x00000007fffa7e24 */ /* 0x000fe2000f8e00ff */
[----:B--2---:R-:W-:Y:S02]  /*5a30*/  R2UR UR18, R0 ;  /* 0x00000000001272ca */ /* 0x004fe400000e0000 */
[----:B---3--:R-:W-:Y:S11]  /*5a40*/  R2UR UR11, R2 ;  /* 0x00000000020b72ca */ /* 0x008ff600000e0000 */
[----:B------:R-:W-:Y:S04]  /*5a50*/  UISETP.NE.U32.AND UP3, UPT, UR18, URZ, UPT ;  /* 0x000000ff1200728c */ /* 0x000fe8000bf65070 */
[----:B------:R-:W-:Y:S09]  /*5a60*/  UISETP.NE.AND.EX UP3, UPT, UR11, URZ, UPT, UP3 ;  /* 0x000000ff0b00728c */ /* 0x000ff2000bf65330 */
[----:B------:R-:W-:Y:S05]  /*5a70*/  BRA.U !UP3, `(.L_x_87) ;  /* 0x000000010b547547 */ /* 0x000fea000b800000 */
[----:B------:R-:W1:Y:S01]  /*5a80*/  LDCU.64 UR8, c[0x0][0x358] ;  /* 0x00006b00ff0877ac */ /* 0x000e620008000a00 */
[----:B------:R-:W2:Y:S01]  /*5a90*/  LDL R3, [R1+0xc] ;  /* 0x00000c0001037983 */ /* 0x000ea20000100800 */
[----:B------:R-:W-:Y:S01]  /*5aa0*/  R2UR UR6, R0 ;  /* 0x00000000000672ca */ /* 0x000fe200000e0000 */
[----:B------:R-:W-:Y:S02]  /*5ab0*/  IMAD.MOV.U32 R244, RZ, RZ, 0x1 ;  /* 0x00000001fff47424 */ /* 0x000fe400078e00ff */
[----:B------:R-:W3:Y:S02]  /*5ac0*/  LDL R2, [R1+0x8] ;  /* 0x0000080001027983 */ /* 0x000ee40000100800 */
[----:B---3--:R-:W-:Y:S02]  /*5ad0*/  R2UR UR4, R2 ;  /* 0x00000000020472ca */ /* 0x008fe400000e0000 */
[----:B--2---:R-:W-:Y:S11]  /*5ae0*/  R2UR UR5, R3 ;  /* 0x00000000030572ca */ /* 0x004ff600000e0000 */
[----:B------:R-:W-:Y:S02]  /*5af0*/  @!UPT UIADD3 URZ, UPT, UPT, URZ, URZ, URZ ;  /* 0x000000fffffff290 */ /* 0x000fe4000fffe0ff */
[----:B------:R-:W-:Y:S04]  /*5b00*/  UISETP.NE.U32.AND UP0, UPT, UR5, URZ, UPT ;  /* 0x000000ff0500728c */ /* 0x000fe8000bf05070 */
[----:B------:R-:W-:Y:S06]  /*5b10*/  UISETP.NE.AND.EX UP0, UPT, UR4, URZ, UPT, UP0 ;  /* 0x000000ff0400728c */ /* 0x000fec000bf05300 */
[----:B------:R-:W-:Y:S05]  /*5b20*/  PLOP3.LUT P0, PT, PT, PT, UP0, 0x80, 0x8 ;  /* 0x000000000008781c */ /* 0x000fea0003f0f008 */
[----:B------:R-:W2:Y:S01]  /*5b30*/  @UP0 LDCU.64 UR4, c[0x0][0x888] ;  /* 0x00011100ff0407ac */ /* 0x000ea20008000a00 */
[----:B------:R-:W-:Y:S04]  /*5b40*/  @UP0 UIMAD UR6, UR36, UR6, URZ ;  /* 0x00000006240602a4 */ /* 0x000fe8000f8e02ff */
[----:B--2---:R-:W-:Y:S06]  /*5b50*/  @UP0 UIMAD.WIDE UR4, UR6, 0x4, UR4 ;  /* 0x00000004060408a5 */ /* 0x004fec000f8e0204 */
[----:B------:R-:W-:Y:S02]  /*5b60*/  IMAD.U32 R2, RZ, RZ, UR4 ;  /* 0x00000004ff027e24 */ /* 0x000fe4000f8e00ff */
[----:B------:R-:W-:Y:S05]  /*5b70*/  IMAD.U32 R3, RZ, RZ, UR5 ;  /* 0x00000005ff037e24 */ /* 0x000fea000f8e00ff */
[----:B-1----:R-:W2:Y:S02]  /*5b80*/  @P0 LDG.E R0, desc[UR8][R2.64] ;  /* 0x0000000802000981 */ /* 0x002ea4000c1e1900 */
[----:B--2---:R-:W-:Y:S01]  /*5b90*/  @P0 R2UR UR45, R0 ;  /* 0x00000000002d02ca */ /* 0x004fe200000e0000 */
[----:B------:R-:W-:Y:S05]  /*5ba0*/  IMAD.MOV.U32 R0, RZ, RZ, 0x1 ;  /* 0x00000001ff007424 */ /* 0x000fea00078e00ff */
[----:B------:R-:W-:Y:S08]  /*5bb0*/  @!P0 PRMT R244, R0, 0x7610, R244 ;  /* 0x0000761000f48816 */ /* 0x000ff000000000f4 */
[----:B------:R-:W1:Y:S02]  /*5bc0*/  @!UP0 LDCU UR45, c[0x0][0x880] ;  /* 0x00011000ff2d87ac */ /* 0x000e640008000800 */
.L_x_87:
[----:B------:R-:W2:Y:S04]  /*5bd0*/  LDL R0, [R1+0x10] ;  /* 0x0000100001007983 */ /* 0x000ea80000100800 */
[----:B------:R-:W3:Y:S02]  /*5be0*/  LDL R2, [R1+0x2c] ;  /* 0x00002c0001027983 */ /* 0x000ee40000100800 */
[----:B---3--:R-:W-:Y:S02]  /*5bf0*/  R2UR UR4, R2 ;  /* 0x00000000020472ca */ /* 0x008fe400000e0000 */
[----:B--2---:R-:W-:Y:S11]  /*5c00*/  R2UR UR5, R0 ;  /* 0x00000000000572ca */ /* 0x004ff600000e0000 */
[----:B------:R-:W-:Y:S02]  /*5c10*/  @!UPT UIADD3 URZ, UPT, UPT, URZ, URZ, URZ ;  /* 0x000000fffffff290 */ /* 0x000fe4000fffe0ff */
[----:B------:R-:W-:Y:S04]  /*5c20*/  UISETP.NE.U32.AND UP0, UPT, UR5, URZ, UPT ;  /* 0x000000ff0500728c */ /* 0x000fe8000bf05070 */
[----:B------:R-:W-:Y:S09]  /*5c30*/  UISETP.NE.AND.EX UP0, UPT, UR4, URZ, UPT, UP0 ;  /* 0x000000ff0400728c */ /* 0x000ff2000bf05300 */
[----:B------:R-:W-:Y:S05]  /*5c40*/  BRA.U !UP0, `(.L_x_88) ;  /* 0x00000001084c7547 */ /* 0x000fea000b800000 */
[----:B------:R-:W2:Y:S01]  /*5c50*/  LDCU.64 UR8, c[0x0][0x358] ;  /* 0x00006b00ff0877ac */ /* 0x000ea20008000a00 */
[----:B------:R-:W3:Y:S01]  /*5c60*/  LDL R3, [R1+0x28] ;  /* 0x0000280001037983 */ /* 0x000ee20000100800 */
[----:B------:R-:W-:Y:S03]  /*5c70*/  R2UR UR6, R0 ;  /* 0x00000000000672ca */ /* 0x000fe600000e0000 */
[----:B------:R-:W4:Y:S02]  /*5c80*/  LDL R2, [R1+0x24] ;  /* 0x0000240001027983 */ /* 0x000f240000100800 */
[----:B----4-:R-:W-:Y:S02]  /*5c90*/  R2UR UR4, R2 ;  /* 0x00000000020472ca */ /* 0x010fe400000e0000 */
[----:B---3--:R-:W-:Y:S11]  /*5ca0*/  R2UR UR5, R3 ;  /* 0x00000000030572ca */ /* 0x008ff600000e0000 */
[----:B------:R-:W-:Y:S02]  /*5cb0*/  @!UPT UIADD3 URZ, UPT, UPT, URZ, URZ, URZ ;  /* 0x000000fffffff290 */ /* 0x000fe4000fffe0ff */
[----:B------:R-:W-:Y:S04]  /*5cc0*/  UISETP.NE.U32.AND UP0, UPT, UR5, URZ, UPT ;  /* 0x000000ff0500728c */ /* 0x000fe8000bf05070 */
[----:B------:R-:W-:Y:S06]  /*5cd0*/  UISETP.NE.AND.EX UP0, UPT, UR4, URZ, UPT, UP0 ;  /* 0x000000ff0400728c */ /* 0x000fec000bf05300 */
[----:B------:R-:W-:Y:S05]  /*5ce0*/  PLOP3.LUT P0, PT, PT, PT, UP0, 0x80, 0x8 ;  /* 0x000000000008781c */ /* 0x000fea0003f0f008 */
[----:B------:R-:W3:Y:S01]  /*5cf0*/  @UP0 LDCU.64 UR4, c[0x0][0x8a8] ;  /* 0x00011500ff0407ac */ /* 0x000ee20008000a00 */
[----:B------:R-:W-:Y:S04]  /*5d00*/  @UP0 UIMAD UR6, UR36, UR6, URZ ;  /* 0x00000006240602a4 */ /* 0x000fe8000f8e02ff */
[----:B---3--:R-:W-:Y:S06]  /*5d10*/  @UP0 UIMAD.WIDE UR4, UR6, 0x4, UR4 ;  /* 0x00000004060408a5 */ /* 0x008fec000f8e0204 */
[----:B------:R-:W-:Y:S02]  /*5d20*/  IMAD.U32 R2, RZ, RZ, UR4 ;  /* 0x00000004ff027e24 */ /* 0x000fe4000f8e00ff */
[----:B------:R-:W-:Y:S05]  /*5d30*/  IMAD.U32 R3, RZ, RZ, UR5 ;  /* 0x00000005ff037e24 */ /* 0x000fea000f8e00ff */
[----:B--2---:R-:W2:Y:S02]  /*5d40*/  @P0 LDG.E R0, desc[UR8][R2.64] ;  /* 0x0000000802000981 */ /* 0x004ea4000c1e1900 */
[----:B--2---:R-:W-:Y:S11]  /*5d50*/  @P0 R2UR UR37, R0 ;  /* 0x00000000002502ca */ /* 0x004ff600000e0000 */
[----:B------:R-:W-:Y:S03]  /*5d60*/  @!UPT UIADD3 URZ, UPT, UPT, URZ, URZ, URZ ;  /* 0x000000fffffff290 */ /* 0x000fe6000fffe0ff */
[----:B------:R-:W2:Y:S02]  /*5d70*/  @!UP0 LDCU UR37, c[0x0][0x8a0] ;  /* 0x00011400ff2587ac */ /* 0x000ea40008000800 */
.L_x_88:
[----:B------:R-:W3:Y:S01]  /*5d80*/  LDL R0, [R1+0x14] ;  /* 0x0000140001007983 */ /* 0x000ee20000100800 */
[----:B------:R-:W-:Y:S01]  /*5d90*/  UPLOP3.LUT UP1, UPT, UPT, UPT, UPT, 0x40, 0x4 ;  /* 0x000000000004789c */ /* 0x000fe20003f2e870 */
[----:B------:R-:W-:Y:S02]  /*5da0*/  R2UR UR7, R246 ;  /* 0x00000000f60772ca */ /* 0x000fe400000e0000 */
[----:B------:R-:W-:Y:S02]  /*5db0*/  CS2R R162, SRZ ;  /* 0x0000000000a27805 */ /* 0x000fe4000001ff00 */
[----:B------:R-:W-:Y:S02]  /*5dc0*/  R2UR UR6, R248 ;  /* 0x00000000f80672ca */ /* 0x000fe400000e0000 */
[----:B------:R-:W-:Y:S02]  /*5dd0*/  CS2R R160, SRZ ;  /* 0x0000000000a07805 */ /* 0x000fe4000001ff00 */
[----:B------:R-:W-:Y:S02]  /*5de0*/  PLOP3.LUT P3, PT, PT, PT, PT, 0x8, 0x80 ;  /* 0x000000000080781c */ /* 0x000fe40003f6e170 */
[----:B------:R-:W-:Y:S02]  /*5df0*/  CS2R R158, SRZ ;  /* 0x00000000009e7805 */ /* 0x000fe4000001ff00 */
        /* <DEDUP_REMOVED lines=12> */
[----:B---3--:R-:W-:Y:S01]  /*5ec0*/  R2UR UR4, R0 ;  /* 0x00000000000472ca */ /* 0x008fe200000e0000 */
[----:B------:R-:W-:Y:S11]  /*5ed0*/  IMAD.U32 R0, RZ, RZ, UR7 ;  /* 0x00000007ff007e24 */ /* 0x000ff6000f8e00ff */
[----:B------:R-:W-:Y:S01]  /*5ee0*/  @!UPT UIADD3 URZ, UPT, UPT, URZ, URZ, URZ ;  /* 0x000000fffffff290 */ /* 0x000fe2000fffe0ff */
[----:B------:R-:W-:Y:S06]  /*5ef0*/  UISETP.NE.AND UP4, UPT, UR4, URZ, UPT ;  /* 0x000000ff0400728c */ /* 0x000fec000bf85270 */
[----:B------:R-:W-:Y:S05]  /*5f00*/  PLOP3.LUT P1, PT, PT, PT, UP4, 0x80, 0x8 ;  /* 0x000000000008781c */ /* 0x000fea0003f2f048 */
[----:B------:R-:W3:Y:S01]  /*5f10*/  @UP4 LDCU.64 UR4, c[0x0][0x888] ;  /* 0x00011100ff0447ac */ /* 0x000ee20008000a00 */
[----:B------:R-:W-:Y:S07]  /*5f20*/  @UP4 UPLOP3.LUT UP1, UPT, UPT, UPT, UP3, 0x80, 0x8 ;  /* 0x000000000008489c */ /* 0x000fee0003f2f030 */
[----:B------:R-:W-:Y:S01]  /*5f30*/  @P1 LOP3.LUT P0, RZ, R244, 0xff, RZ, 0xc0, !PT ;  /* 0x000000fff4ff1812 */ /* 0x000fe2000780c0ff */
[----:B-1----:R-:W-:Y:S02]  /*5f40*/  @UP4 UISETP.NE.AND UP2, UPT, UR45, URZ, UPT ;  /* 0x000000ff2d00428c */ /* 0x002fe4000bf45270 */
[----:B---3--:R-:W-:Y:S02]  /*5f50*/  @UP4 UISETP.NE.U32.AND UP0, UPT, UR4, URZ, UPT ;  /* 0x000000ff0400428c */ /* 0x008fe4000bf05070 */
[----:B------:R-:W-:Y:S02]  /*5f60*/  @UP4 USEL UR4, URZ, 0xffffffff, UP2 ;  /* 0xffffffffff044887 */ /* 0x000fe40009000000 */
[----:B------:R-:W-:Y:S04]  /*5f70*/  @UP4 UISETP.NE.AND.EX UP0, UPT, UR5, URZ, UPT, UP0 ;  /* 0x000000ff0500428c */ /* 0x000fe8000bf05300 */
[----:B------:R-:W-:Y:S03]  /*5f80*/  @UP4 USEL UR5, URZ, 0xffffffff, UP0 ;  /* 0xffffffffff054887 */ /* 0x000fe60008000000 */
[----:B------:R-:W-:Y:S01]  /*5f90*/  @P1 VOTEU.ANY UP0, P0 ;  /* 0x0000000000ff1886 */ /* 0x000fe20000000100 */
[----:B------:R-:W-:Y:S02]  /*5fa0*/  @UP1 USEL UR4, UR5, UR4, !UP0 ;  /* 0x0000000405041287 */ /* 0x000fe4000c000000 */
[----:B------:R-:W-:Y:S02]  /*5fb0*/  ULEA UR5, UR40, UR16, 0x3 ;  /* 0x0000001028057291 */ /* 0x000fe4000f8e18ff */
[----:B------:R-:W-:Y:S04]  /*5fc0*/  @UP4 ULOP3.LUT UR4, UR4, 0x1, URZ, 0xc0, !UPT ;  /* 0x0000000104044892 */ /* 0x000fe8000f8ec0ff */
[----:B------:R-:W-:Y:S06]  /*5fd0*/  UISETP.NE.U32.OR UP0, UPT, UR4, 0x1, !UP4 ;  /* 0x000000010400788c */ /* 0x000fec000e705470 */
[----:B------:R-:W-:Y:S11]  /*5fe0*/  PLOP3.LUT P0, PT, PT, PT, UP0, 0x80, 0x8 ;  /* 0x000000000008781c */ /* 0x000ff60003f0f008 */
[----:B------:R-:W-:Y:S02]  /*5ff0*/  @!UPT UIADD3 URZ, UPT, UPT, URZ, URZ, URZ ;  /* 0x000000fffffff290 */ /* 0x000fe4000fffe0ff */
[----:B------:R-:W-:Y:S04]  /*6000*/  @P0 SHF.L.U32 R0, R0, 0x1f, RZ ;  /* 0x0000001f00000819 */ /* 0x000fe800000006ff */
[----:B------:R1:W3:Y:S02]  /*6010*/  @P0 SYNCS.PHASECHK.TRANS64.TRYWAIT P2, [UR16+0x50], R0 ;  /* 0x00005000ff0005a7 */ /* 0x0002e40008041110 */
[----:B-1----:R-:W-:Y:S05]  /*6020*/  IMAD.U32 R0, RZ, RZ, UR6 ;  /* 0x00000006ff007e24 */ /* 0x002fea000f8e00ff */
[----:B------:R-:W-:Y:S04]  /*6030*/  SHF.L.U32 R4, R0, 0x1f, RZ ;  /* 0x0000001f00047819 */ /* 0x000fe800000006ff */
[----:B------:R1:W4:Y:S01]  /*6040*/  SYNCS.PHASECHK.TRANS64.TRYWAIT P1, [UR5+0x90], R4 ;  /* 0x00009004ff0075a7 */ /* 0x0003220008021105 */
[----:B---3--:R-:W-:Y:S01]  /*6050*/  @P0 PLOP3.LUT P3, PT, P2, PT, PT, 0x8, 0x80 ;  /* 0x000000000080081c */ /* 0x008fe2000176e170 */
[----:B------:R-:W-:Y:S01]  /*6060*/  @!UPT UIADD3 URZ, UPT, UPT, URZ, URZ, URZ ;  /* 0x000000fffffff290 */ /* 0x000fe2000fffe0ff */
[----:B-1----:R-:W-:Y:S11]  /*6070*/  BRA.U !UP0, `(.L_x_89) ;  /* 0x00000005082c7547 */ /* 0x002ff6000b800000 */
[----:B------:R-:W-:Y:S01]  /*6080*/  LOP3.LUT P0, RZ, R244, 0xff, RZ, 0xc0, !PT ;  /* 0x000000fff4ff7812 */ /* 0x000fe2000780c0ff */
[----:B------:R-:W-:Y:S01]  /*6090*/  @!UPT UIADD3 URZ, UPT, UPT, URZ, URZ, URZ ;  /* 0x000000fffffff290 */ /* 0x000fe2000fffe0ff */
[----:B------:R-:W-:Y:S11]  /*60a0*/  @!P3 BRA `(.L_x_90) ;  /* 0x000000000018b947 */ /* 0x000ff60003800000 */
[----:B------:R-:W-:Y:S11]  /*60b0*/  R2UR UR4, R246 ;  /* 0x00000000f60472ca */ /* 0x000ff600000e0000 */
[----:B------:R-:W-:Y:S02]  /*60c0*/  @!UPT UIADD3 URZ, UPT, UPT, URZ, URZ, URZ ;  /* 0x000000fffffff290 */ /* 0x000fe4000fffe0ff */
[----:B------:R-:W-:Y:S05]  /*60d0*/  IMAD.U32 R0, RZ, RZ, UR4 ;  /* 0x00000004ff007e24 */ /* 0x000fea000f8e00ff */
[----:B------:R-:W-:Y:S04]  /*60e0*/  SHF.L.U32 R0, R0, 0x1f, RZ ;  /* 0x0000001f00007819 */ /* 0x000fe800000006ff */
[----:B------:R-:W1:Y:S02]  /*60f0*/  SYNCS.PHASECHK.TRANS64.TRYWAIT P2, [UR16+0x50], R0 ;  /* 0x00005000ff0075a7 */ /* 0x000e640008041110 */
[----:B-1----:R-:W-:Y:S05]  /*6100*/  @!P2 BRA `(.L_x_91) ;  /* 0x0000004c0028a947 */ /* 0x002fea0003800000 */
.L_x_90:
[----:B------:R-:W3:Y:S01]  /*6110*/  LDL R5, [R1+0xc] ;  /* 0x00000c0001057983 */ /* 0x000ee20000100800 */
[----:B------:R-:W-:Y:S02]  /*6120*/  CS2R R22, SRZ ;  /* 0x0000000000167805 */ /* 0x000fe4000001ff00 */
[----:B------:R-:W-:Y:S02]  /*6130*/  CS2R R136, SRZ ;  /* 0x0000000000887805 */ /* 0x000fe4000001ff00 */
[----:B------:R-:W-:Y:S01]  /*6140*/  CS2R R138, SRZ ;  /* 0x00000000008a7805 */ /* 0x000fe2000001ff00 */
[----:B------:R-:W5:Y:S01]  /*6150*/  LDL R3, [R1+0x8] ;  /* 0x0000080001037983 */ /* 0x000f620000100800 */
[----:B------:R-:W-:Y:S01]  /*6160*/  UISETP.NE.AND UP1, UPT, UR45, URZ, UPT ;  /* 0x000000ff2d00728c */ /* 0x000fe2000bf25270 */
        /* <DEDUP_REMOVED lines=12> */
[----:B------:R-:W-:Y:S11]  /*6230*/  R2UR UR7, R246 ;  /* 0x00000000f60772ca */ /* 0x000ff600000e0000 */
[----:B------:R-:W-:Y:S02]  /*6240*/  @!UPT UIADD3 URZ, UPT, UPT, URZ, URZ, URZ ;  /* 0x000000fffffff290 */ /* 0x000fe4000fffe0ff */
[----:B------:R-:W-:Y:S06]  /*6250*/  ULOP3.LUT UR7, UR7, 0x1, URZ, 0x3c, !UPT ;  /* 0x0000000107077892 */ /* 0x000fec000f8e3cff */
[----:B------:R-:W-:Y:S01]  /*6260*/  IMAD.U32 R246, RZ, RZ, UR7 ;  /* 0x00000007fff67e24 */ /* 0x000fe2000f8e00ff */
[----:B-----5:R-:W-:Y:S02]  /*6270*/  R2UR UR4, R3 ;  /* 0x00000000030472ca */ /* 0x020fe400000e0000 */
[----:B---3--:R-:W-:Y:S11]  /*6280*/  R2UR UR6, R5 ;  /* 0x00000000050672ca */ /* 0x008ff600000e0000 */
[----:B------:R-:W-:Y:S02]  /*6290*/  @!UPT UIADD3 URZ, UPT, UPT, URZ, URZ, URZ ;  /* 0x000000fffffff290 */ /* 0x000fe4000fffe0ff */
[----:B------:R-:W-:Y:S04]  /*62a0*/  UISETP.NE.U32.AND UP0, UPT, UR6, URZ, UPT ;  /* 0x000000ff0600728c */ /* 0x000fe8000bf05070 */
[----:B------:R-:W-:Y:S02]  /*62b0*/  UISETP.NE.AND.EX UP0, UPT, UR4, URZ, UPT, UP0 ;  /* 0x000000ff0400728c */ /* 0x000fe4000bf05300 */
[----:B------:R-:W-:Y:S02]  /*62c0*/  USEL UR4, URZ, 0xffffffff, UP1 ;  /* 0xffffffffff047887 */ /* 0x000fe40008800000 */
[----:B------:R-:W-:Y:S03]  /*62d0*/  USEL UR6, URZ, 0xffffffff, UP0 ;  /* 0xffffffffff067887 */ /* 0x000fe60008000000 */
[----:B------:R-:W-:Y:S01]  /*62e0*/  VOTEU.ANY UP0, P0 ;  /* 0x0000000000ff7886 */ /* 0x000fe20000000100 */
[----:B------:R-:W-:Y:S04]  /*62f0*/  @UP3 USEL UR4, UR6, UR4, !UP0 ;  /* 0x0000000406043287 */ /* 0x000fe8000c000000 */
[----:B------:R-:W-:Y:S04]  /*6300*/  ULOP3.LUT UR4, UR4, 0x1, URZ, 0xc0, !UPT ;  /* 0x0000000104047892 */ /* 0x000fe8000f8ec0ff */
[----:B------:R-:W-:Y:S02]  /*6310*/  UISETP.NE.U32.AND UP0, UPT, UR4, 0x1, UPT ;  /* 0x000000010400788c */ /* 0x000fe4000bf05070 */
[----:B------:R-:W-:Y:S04]  /*6320*/  UIADD3 UR4, UPT, UPT, UR16, 0x58, URZ ;  /* 0x0000005810047890 */ /* 0x000fe8000fffe0ff */
[----:B------:R-:W-:Y:S01]  /*6330*/  PLOP3.LUT P0, PT, PT, PT, UP0, 0x80, 0x8 ;  /* 0x000000000008781c */ /* 0x000fe20003f0f008 */
[----:B------:R-:W-:Y:S11]  /*6340*/  UPRMT UR4, UR20, 0x654, UR4 ;  /* 0x0000065414047896 */ /* 0x000ff60008000004 */
[----:B------:R-:W-:Y:S01]  /*6350*/  @!UPT UIADD3 URZ, UPT, UPT, URZ, URZ, URZ ;  /* 0x000000fffffff290 */ /* 0x000fe2000fffe0ff */
[----:B-1----:R-:W1:Y:S02]  /*6360*/  @P0 S2R R2, SR_TID.X ;  /* 0x0000000000020919 */ /* 0x002e640000002100 */
[--C-:B-1----:R-:W-:Y:S01]  /*6370*/  @P0 SHF.R.U32.HI R0, RZ, 0x4, R2.reuse ;  /* 0x00000004ff000819 */ /* 0x102fe20000011602 */
[----:B------:R-:W-:Y:S03]  /*6380*/  @P0 IMAD.SHL.U32 R3, R2, 0x10, RZ ;  /* 0x0000001002030824 */ /* 0x000fe600078e00ff */
[----:B------:R-:W-:Y:S02]  /*6390*/  @P0 LOP3.LUT R0, R0, 0x1, RZ, 0xc0, !PT ;  /* 0x0000000100000812 */ /* 0x000fe400078ec0ff */
[----:B------:R-:W-:Y:S02]  /*63a0*/  @P0 LOP3.LUT R3, R3, 0xf0, RZ, 0xc0, !PT ;  /* 0x000000f003030812 */ /* 0x000fe400078ec0ff */
[----:B------:R-:W-:Y:S05]  /*63b0*/  @P0 LOP3.LUT R0, R0, 0x60, R2, 0xf8, !PT ;  /* 0x0000006000000812 */ /* 0x000fea00078ef802 */
[----:B------:R-:W-:Y:S05]  /*63c0*/  @P0 IMAD R0, R0, 0x8, R3 ;  /* 0x0000000800000824 */ /* 0x000fea00078e0203 */
[----:B------:R1:W3:Y:S04]  /*63d0*/  @P0 LDS.64 R22, [R0+UR16+0x180] ;  /* 0x0001801000160984 */ /* 0x0002e80008000a00 */
[----:B------:R1:W1:Y:S04]  /*63e0*/  @P0 LDS.64 R136, [R0+UR16+0x580] ;  /* 0x0005801000880984 */ /* 0x0002680008000a00 */
        /* <DEDUP_REMOVED lines=12> */
[----:B------:R1:W1:Y:S01]  /*64b0*/  @P0 LDS.64 R162, [R0+UR16+0x3980] ;  /* 0x0039801000a20984 */ /* 0x0002620008000a00 */
[----:B------:R-:W-:Y:S01]  /*64c0*/  @!PT LDS RZ, [RZ] ;  /* 0x00000000fffff984 */ /* 0x000fe20000000800 */
[----:B------:R-:W-:Y:S01]  /*64d0*/  @!PT LDS RZ, [RZ] ;  /* 0x00000000fffff984 */ /* 0x000fe20000000800 */
[----:B------:R-:W-:Y:S01]  /*64e0*/  @!PT LDS RZ, [RZ] ;  /* 0x00000000fffff984 */ /* 0x000fe20000000800 */
[----:B------:R-:W-:Y:S01]  /*64f0*/  @!PT LDS RZ, [RZ] ;  /* 0x00000000fffff984 */ /* 0x000fe20000000800 */
[----:B------:R5:W-:Y:S06]  /*6500*/  MEMBAR.ALL.CTA ;  /* 0x0000000000007992 */ /* 0x000bec0000008000 */
[----:B-----5:R-:W5:Y:S02]  /*6510*/  FENCE.VIEW.ASYNC.S ;  /* 0x00000000000073c6 */ /* 0x020f640000000000 */
[----:B---3-5:R-:W-:Y:S01]  /*6520*/  SYNCS.ARRIVE.TRANS64.RED.A1T0 RZ, [UR4], RZ ;  /* 0x000000ffffff79a7 */ /* 0x028fe20008100404 */
.L_x_89:
[----:B------:R-:W3:Y:S01]  /*6530*/  S2R R19, SR_TID.X ;  /* 0x0000000000137919 */ /* 0x000ee20000002100 */
[----:B----4-:R-:W-:Y:S05]  /*6540*/  @P1 BRA `(.L_x_92) ;  /* 0x0000000000081947 */ /* 0x010fea0003800000 */
[----:B------:R-:W4:Y:S02]  /*6550*/  SYNCS.PHASECHK.TRANS64.TRYWAIT P0, [UR5+0x90], R4 ;  /* 0x00009004ff0075a7 */ /* 0x000f240008001105 */
[----:B----4-:R-:W-:Y:S05]  /*6560*/  @!P0 BRA `(.L_x_93) ;  /* 0x0000004800288947 */ /* 0x010fea0003800000 */
.L_x_92:
[----:B---3--:R-:W-:Y:S01]  /*6570*/  SHF.R.U32.HI R19, RZ, 0x5, R19 ;  /* 0x00000005ff137819 */ /* 0x008fe20000011613 */
[----:B------:R-:W-:Y:S04]  /*6580*/  ULEA.HI UR4, UR40, UR40, URZ, 0x1 ;  /* 0x0000002828047291 */ /* 0x000fe8000f8f08ff */
[----:B------:R-:W-:Y:S02]  /*6590*/  USHF.R.U32.HI UR5, URZ, 0x1, UR4 ;  /* 0x00000001ff057899 */ /* 0x000fe40008011604 */
[----:B------:R-:W-:Y:S04]  /*65a0*/  ULOP3.LUT UR4, UR4, 0xffe, URZ, 0xc0, !UPT ;  /* 0x00000ffe04047892 */ /* 0x000fe8000f8ec0ff */
[----:B------:R-:W-:Y:S01]  /*65b0*/  UIADD3 UR4, UPT, UPT, -UR4, UR40, URZ ;  /* 0x0000002804047290 */ /* 0x000fe2000fffe1ff */
[----:B------:R-:W-:Y:S04]  /*65c0*/  IMAD.U32 R2, RZ, RZ, UR5 ;  /* 0x00000005ff027e24 */ /* 0x000fe8000f8e00ff */
[----:B------:R-:W-:Y:S01]  /*65d0*/  IMAD R2, R2, 0xf0, R16 ;  /* 0x000000f002027824 */ /* 0x000fe200078e0210 */
[----:B-1----:R-:W-:Y:S05]  /*65e0*/  MOV R0, UR4 ;  /* 0x0000000400007c02 */ /* 0x002fea0008000f00 */
[----:B------:R-:W-:Y:S05]  /*65f0*/  IMAD R17, R0, 0x100000, R2 ;  /* 0x0010000000117824 */ /* 0x000fea00078e0202 */
[----:B------:R-:W-:Y:S04]  /*6600*/  SHF.R.U32.HI R0, RZ, 0x15, R17 ;  /* 0x00000015ff007819 */ /* 0x000fe80000011611 */
[----:B------:R-:W-:Y:S11]  /*6610*/  LOP3.LUT P0, RZ, R0, 0x3, R19, 0x48, !PT ;  /* 0x0000000300ff7812 */ /* 0x000ff60007804813 */
[----:B------:R-:W-:Y:S02]  /*6620*/  @!UPT UIADD3 URZ, UPT, UPT, URZ, URZ, URZ ;  /* 0x000000fffffff290 */ /* 0x000fe4000fffe0ff */
[----:B------:R-:W-:Y:S05]  /*6630*/  @!P0 BRA `(.L_x_94) ;  /* 0x0000000000408947 */ /* 0x000fea0003800000 */
[----:B------:R-:W1:Y:S01]  /*6640*/  LDCU.64 UR8, c[0x4][0x68] ;  /* 0x01000d00ff0877ac */ /* 0x000e620008000a00 */
[----:B------:R-:W-:Y:S01]  /*6650*/  MOV R3, 0x0 ;  /* 0x0000000000037802 */ /* 0x000fe20000000f00 */
[----:B------:R-:W-:Y:S02]  /*6660*/  HFMA2 R12, -RZ, RZ, 0, 5.9604644775390625e-08 ;  /* 0x00000001ff0c7431 */ /* 0x000fe400000001ff */
[----:B------:R-:W-:Y:S02]  /*6670*/  IMAD.MOV.U32 R8, RZ, RZ, 0x192 ;  /* 0x00000192ff087424 */ /* 0x000fe400078e00ff */
[----:B------:R-:W-:Y:S01]  /*6680*/  IMAD.MOV.U32 R13, RZ, RZ, RZ ;  /* 0x000000ffff0d7224 */ /* 0x000fe200078e00ff */
[----:B------:R-:W3:Y:S01]  /*6690*/  LDCU.64 UR6, c[0x4][0x70] ;  /* 0x01000e00ff0677ac */ /* 0x000ee20008000a00 */
[----:B------:R-:W4:Y:S01]  /*66a0*/  LDC.64 R2, c[0x4][R3] ;  /* 0x0100000003027b82 */ /* 0x000f220000000a00 */
[----:B------:R-:W5:Y:S01]  /*66b0*/  LDCU.64 UR4, c[0x4][0x8] ;  /* 0x01000100ff0477ac */ /* 0x000f620008000a00 */
[----:B-1----:R-:W-:Y:S01]  /*66c0*/  MOV R5, UR9 ;  /* 0x0000000900057c02 */ /* 0x002fe20008000f00 */
[----:B------:R-:W-:Y:S01]  /*66d0*/  IMAD.U32 R4, RZ, RZ, UR8 ;  /* 0x00000008ff047e24 */ /* 0x000fe2000f8e00ff */
[----:B---3--:R-:W-:Y:S01]  /*66e0*/  MOV R7, UR7 ;  /* 0x0000000700077c02 */ /* 0x008fe20008000f00 */
[----:B------:R-:W-:Y:S01]  /*66f0*/  IMAD.U32 R6, RZ, RZ, UR6 ;  /* 0x00000006ff067e24 */ /* 0x000fe2000f8e00ff */
[----:B-----5:R-:W-:Y:S01]  /*6700*/  MOV R11, UR5 ;  /* 0x00000005000b7c02 */ /* 0x020fe20008000f00 */
[----:B------:R-:W-:Y:S02]  /*6710*/  IMAD.U32 R10, RZ, RZ, UR4 ;  /* 0x00000004ff0a7e24 */ /* 0x000fe4000f8e00ff */
[----:B------:R-:W-:Y:S07]  /*6720*/  LEPC R20, `(.L_x_94) ;  /* 0x000000001014794e */ /* 0x000fee0000000000 */
[----:B--2-4-:R-:W-:Y:S05]  /*6730*/  CALL.ABS.NOINC R2 ;  /* 0x0000000002007343 */ /* 0x014fea0003c00000 */
.L_x_94:
[----:B------:R-:W-:Y:S05]  /*6740*/  WARPSYNC.ALL ;  /* 0x0000000000007948 */ /* 0x000fea0003800000 */
[C---:B------:R-:W-:Y:S01]  /*6750*/  R2UR UR4, R17.reuse ;  /* 0x00000000110472ca */ /* 0x040fe200000e0000 */
[----:B------:R-:W-:Y:S05]  /*6760*/  VIADD R0, R17, 0x10 ;  /* 0x0000001011007836 */ /* 0x000fea0000000000 */
[----:B------:R-:W-:Y:S04]  /*6770*/  SHF.R.U32.HI R0, RZ, 0x15, R0 ;  /* 0x00000015ff007819 */ /* 0x000fe80000011600 */
[----:B------:R-:W-:Y:S03]  /*6780*/  LOP3.LUT P0, RZ, R0, 0x3, R19, 0x48, !PT ;  /* 0x0000000300ff7812 */ /* 0x000fe60007804813 */
[----:B------:R-:W1:Y:S01]  /*6790*/  LDTM.16dp32bit_t0_t15.x8 R128, tmem[UR4] ;  /* 0x00000004008079ee */ /* 0x000e620008980000 */
[----:B------:R-:W3:Y:S09]  /*67a0*/  LDTM.16dp32bit_t16_t31.x8 R128, tmem[UR4+0x8] ;  /* 0x00000804008079ee */ /* 0x000ef200089a0000 */
[----:B---3--:R-:W-:Y:S05]  /*67b0*/  @!P0 BRA `(.L_x_95) ;  /* 0x0000000000408947 */ /* 0x008fea0003800000 */
[----:B------:R-:W3:Y:S01]  /*67c0*/  LDCU.64 UR8, c[0x4][0x68] ;  /* 0x01000d00ff0877ac */ /* 0x000ee20008000a00 */
[----:B------:R-:W-:Y:S01]  /*67d0*/  MOV R3, 0x0 ;  /* 0x0000000000037802 */ /* 0x000fe20000000f00 */
[----:B------:R-:W-:Y:S02]  /*67e0*/  HFMA2 R12, -RZ, RZ, 0, 5.9604644775390625e-08 ;  /* 0x00000001ff0c7431 */ /* 0x000fe400000001ff */
[----:B------:R-:W-:Y:S02]  /*67f0*/  IMAD.MOV.U32 R8, RZ, RZ, 0x192 ;  /* 0x00000192ff087424 */ /* 0x000fe400078e00ff */
[----:B------:R-:W-:Y:S01]  /*6800*/  IMAD.MOV.U32 R13, RZ, RZ, RZ ;  /* 0x000000ffff0d7224 */ /* 0x000fe200078e00ff */
[----:B------:R-:W4:Y:S01]  /*6810*/  LDCU.64 UR6, c[0x4][0x70] ;  /* 0x01000e00ff0677ac */ /* 0x000f220008000a00 */
[----:B------:R-:W1:Y:S01]  /*6820*/  LDC.64 R2, c[0x4][R3] ;  /* 0x0100000003027b82 */ /* 0x000e620000000a00 */
[----:B------:R-:W5:Y:S01]  /*6830*/  LDCU.64 UR4, c[0x4][0x8] ;  /* 0x01000100ff0477ac */ /* 0x000f620008000a00 */
[----:B---3--:R-:W-:Y:S01]  /*6840*/  MOV R5, UR9 ;  /* 0x0000000900057c02 */ /* 0x008fe20008000f00 */
[----:B------:R-:W-:Y:S01]  /*6850*/  IMAD.U32 R4, RZ, RZ, UR8 ;  /* 0x00000008ff047e24 */ /* 0x000fe2000f8e00ff */
[----:B----4-:R-:W-:Y:S01]  /*6860*/  MOV R7, UR7 ;  /* 0x0000000700077c02 */ /* 0x010fe20008000f00 */
[----:B------:R-:W-:Y:S01]  /*6870*/  IMAD.U32 R6, RZ, RZ, UR6 ;  /* 0x00000006ff067e24 */ /* 0x000fe2000f8e00ff */
[----:B-----5:R-:W-:Y:S01]  /*6880*/  MOV R11, UR5 ;  /* 0x00000005000b7c02 */ /* 0x020fe20008000f00 */
[----:B------:R-:W-:Y:S02]  /*6890*/  IMAD.U32 R10, RZ, RZ, UR4 ;  /* 0x00000004ff0a7e24 */ /* 0x000fe4000f8e00ff */
[----:B------:R-:W-:Y:S07]  /*68a0*/  LEPC R20, `(.L_x_95) ;  /* 0x000000001014794e */ /* 0x000fee0000000000 */
[----:B-12---:R-:W-:Y:S05]  /*68b0*/  CALL.ABS.NOINC R2 ;  /* 0x0000000002007343 */ /* 0x006fea0003c00000 */
.L_x_95:
[----:B------:R-:W-:Y:S05]  /*68c0*/  WARPSYNC.ALL ;  /* 0x0000000000007948 */ /* 0x000fea0003800000 */
[C---:B------:R-:W-:Y:S01]  /*68d0*/  R2UR UR4, R17.reuse ;  /* 0x00000000110472ca */ /* 0x040fe200000e0000 */
[----:B------:R-:W-:Y:S05]  /*68e0*/  VIADD R0, R17, 0x20 ;  /* 0x0000002011007836 */ /* 0x000fea0000000000 */
[----:B------:R-:W-:Y:S04]  /*68f0*/  SHF.R.U32.HI R0, RZ, 0x15, R0 ;  /* 0x00000015ff007819 */ /* 0x000fe80000011600 */
[----:B------:R-:W-:Y:S03]  /*6900*/  LOP3.LUT P0, RZ, R0, 0x3, R19, 0x48, !PT ;  /* 0x0000000300ff7812 */ /* 0x000fe60007804813 */
[----:B------:R-:W3:Y:S01]  /*6910*/  LDTM.16dp32bit_t0_t15.x8 R120, tmem[UR4+0x10] ;  /* 0x00001004007879ee */ /* 0x000ee20008980000 */
[----:B------:R-:W4:Y:S09]  /*6920*/  LDTM.16dp32bit_t16_t31.x8 R120, tmem[UR4+0x18] ;  /* 0x00001804007879ee */ /* 0x000f3200089a0000 */
[----:B----4-:R-:W-:Y:S05]  /*6930*/  @!P0 BRA `(.L_x_96) ;  /* 0x0000000000408947 */ /* 0x010fea0003800000 */
[----:B------:R-:W4:Y:S01]  /*6940*/  LDCU.64 UR8, c[0x4][0x68] ;  /* 0x01000d00ff0877ac */ /* 0x000f220008000a00 */
[----:B------:R-:W-:Y:S01]  /*6950*/  MOV R3, 0x0 ;  /* 0x0000000000037802 */ /* 0x000fe20000000f00 */
[----:B------:R-:W-:Y:S02]  /*6960*/  HFMA2 R12, -RZ, RZ, 0, 5.9604644775390625e-08 ;  /* 0x00000001ff0c7431 */ /* 0x000fe400000001ff */
[----:B------:R-:W-:Y:S02]  /*6970*/  IMAD.MOV.U32 R8, RZ, RZ, 0x192 ;  /* 0x00000192ff087424 */ /* 0x000fe400078e00ff */
[----:B------:R-:W-:Y:S01]  /*6980*/  IMAD.MOV.U32 R13, RZ, RZ, RZ ;  /* 0x000000ffff0d7224 */ /* 0x000fe200078e00ff */
[----:B------:R-:W5:Y:S01]  /*6990*/  LDCU.64 UR6, c[0x4][0x70] ;  /* 0x01000e00ff0677ac */ /* 0x000f620008000a00 */
[----:B------:R-:W1:Y:S01]  /*69a0*/  LDC.64 R2, c[0x4][R3] ;  /* 0x0100000003027b82 */ /* 0x000e620000000a00 */
[----:B------:R-:W2:Y:S01]  /*69b0*/  LDCU.64 UR4, c[0x4][0x8] ;  /* 0x01000100ff0477ac */ /* 0x000ea20008000a00 */
[----:B----4-:R-:W-:Y:S01]  /*69c0*/  MOV R5, UR9 ;  /* 0x0000000900057c02 */ /* 0x010fe20008000f00 */
[----:B------:R-:W-:Y:S01]  /*69d0*/  IMAD.U32 R4, RZ, RZ, UR8 ;  /* 0x00000008ff047e24 */ /* 0x000fe2000f8e00ff */
[----:B-----5:R-:W-:Y:S01]  /*69e0*/  MOV R7, UR7 ;  /* 0x0000000700077c02 */ /* 0x020fe20008000f00 */
[----:B------:R-:W-:Y:S01]  /*69f0*/  IMAD.U32 R6, RZ, RZ, UR6 ;  /* 0x00000006ff067e24 */ /* 0x000fe2000f8e00ff */
[----:B--2---:R-:W-:Y:S01]  /*6a00*/  MOV R11, UR5 ;  /* 0x00000005000b7c02 */ /* 0x004fe20008000f00 */
[----:B------:R-:W-:Y:S02]  /*6a10*/  IMAD.U32 R10, RZ, RZ, UR4 ;  /* 0x00000004ff0a7e24 */ /* 0x000fe4000f8e00ff */
[----:B------:R-:W-:Y:S07]  /*6a20*/  LEPC R20, `(.L_x_96) ;  /* 0x000000001014794e */ /* 0x000fee0000000000 */
[----:B-1-3--:R-:W-:Y:S05]  /*6a30*/  CALL.ABS.NOINC R2 ;  /* 0x0000000002007343 */ /* 0x00afea0003c00000 */
.L_x_96:
[----:B------:R-:W-:Y:S05]  /*6a40*/  WARPSYNC.ALL ;  /* 0x0000000000007948 */ /* 0x000fea0003800000 */
[C---:B------:R-:W-:Y:S01]  /*6a50*/  R2UR UR4, R17.reuse ;  /* 0x00000000110472ca */ /* 0x040fe200000e0000 */
[----:B------:R-:W-:Y:S05]  /*6a60*/  VIADD R0, R17, 0x30 ;  /* 0x0000003011007836 */ /* 0x000fea0000000000 */
[----:B------:R-:W-:Y:S04]  /*6a70*/  SHF.R.U32.HI R0, RZ, 0x15, R0 ;  /* 0x00000015ff007819 */ /* 0x000fe80000011600 */
[----:B------:R-:W-:Y:S03]  /*6a80*/  LOP3.LUT P0, RZ, R0, 0x3, R19, 0x48, !PT ;  /* 0x0000000300ff7812 */ /* 0x000fe60007804813 */
[----:B------:R-:W4:Y:S01]  /*6a90*/  LDTM.16dp32bit_t0_t15.x8 R112, tmem[UR4+0x20] ;  /* 0x00002004007079ee */ /* 0x000f220008980000 */
[----:B------:R-:W1:Y:S09]  /*6aa0*/  LDTM.16dp32bit_t16_t31.x8 R112, tmem[UR4+0x28] ;  /* 0x00002804007079ee */ /* 0x000e7200089a0000 */
[----:B-1----:R-:W-:Y:S05]  /*6ab0*/  @!P0 BRA `(.L_x_97) ;  /* 0x0000000000408947 */ /* 0x002fea0003800000 */
[----:B------:R-:W1:Y:S01]  /*6ac0*/  LDCU.64 UR8, c[0x4][0x68] ;  /* 0x01000d00ff0877ac */ /* 0x000e620008000a00 */
[----:B------:R-:W-:Y:S01]  /*6ad0*/  MOV R3, 0x0 ;  /* 0x0000000000037802 */ /* 0x000fe20000000f00 */
[----:B------:R-:W-:Y:S02]  /*6ae0*/  HFMA2 R12, -RZ, RZ, 0, 5.9604644775390625e-08 ;  /* 0x00000001ff0c7431 */ /* 0x000fe400000001ff */
[----:B------:R-:W-:Y:S02]  /*6af0*/  IMAD.MOV.U32 R8, RZ, RZ, 0x192 ;  /* 0x00000192ff087424 */ /* 0x000fe400078e00ff */
[----:B------:R-:W-:Y:S01]  /*6b00*/  IMAD.MOV.U32 R13, RZ, RZ, RZ ;  /* 0x000000ffff0d7224 */ /* 0x000fe200078e00ff */
[----:B------:R-:W5:Y:S01]  /*6b10*/  LDCU.64 UR6, c[0x4][0x70] ;  /* 0x01000e00ff0677ac */ /* 0x000f620008000a00 */
[----:B------:R-:W2:Y:S01]  /*6b20*/  LDC.64 R2, c[0x4][R3] ;  /* 0x0100000003027b82 */ /* 0x000ea20000000a00 */
[----:B------:R-:W3:Y:S01]  /*6b30*/  LDCU.64 UR4, c[0x4][0x8] ;  /* 0x01000100ff0477ac */ /* 0x000ee20008000a00 */
[----:B-1----:R-:W-:Y:S01]  /*6b40*/  MOV R5, UR9 ;  /* 0x0000000900057c02 */ /* 0x002fe20008000f00 */
[----:B------:R-:W-:Y:S01]  /*6b50*/  IMAD.U32 R4, RZ, RZ, UR8 ;  /* 0x00000008ff047e24 */ /* 0x000fe2000f8e00ff */
[----:B-----5:R-:W-:Y:S01]  /*6b60*/  MOV R7, UR7 ;  /* 0x0000000700077c02 */ /* 0x020fe20008000f00 */
[----:B------:R-:W-:Y:S01]  /*6b70*/  IMAD.U32 R6, RZ, RZ, UR6 ;  /* 0x00000006ff067e24 */ /* 0x000fe2000f8e00ff */
[----:B---3--:R-:W-:Y:S01]  /*6b80*/  MOV R11, UR5 ;  /* 0x00000005000b7c02 */ /* 0x008fe20008000f00 */
[----:B------:R-:W-:Y:S02]  /*6b90*/  IMAD.U32 R10, RZ, RZ, UR4 ;  /* 0x00000004ff0a7e24 */ /* 0x000fe4000f8e00ff */
[----:B------:R-:W-:Y:S07]  /*6ba0*/  LEPC R20, `(.L_x_97) ;  /* 0x000000001014794e */ /* 0x000fee0000000000 */
[----:B--2-4-:R-:W-:Y:S05]  /*6bb0*/  CALL.ABS.NOINC R2 ;  /* 0x0000000002007343 */ /* 0x014fea0003c00000 */
.L_x_97:
[----:B------:R-:W-:Y:S05]  /*6bc0*/  WARPSYNC.ALL ;  /* 0x0000000000007948 */ /* 0x000fea0003800000 */
[C---:B------:R-:W-:Y:S01]  /*6bd0*/  R2UR UR4, R17.reuse ;  /* 0x00000000110472ca */ /* 0x040fe200000e0000 */
[----:B------:R-:W-:Y:S05]  /*6be0*/  VIADD R0, R17, 0x40 ;  /* 0x0000004011007836 */ /* 0x000fea0000000000 */
[----:B------:R-:W-:Y:S04]  /*6bf0*/  SHF.R.U32.HI R0, RZ, 0x15, R0 ;  /* 0x00000015ff007819 */ /* 0x000fe80000011600 */
[----:B------:R-:W-:Y:S03]  /*6c00*/  LOP3.LUT P0, RZ, R0, 0x3, R19, 0x48, !PT ;  /* 0x0000000300ff7812 */ /* 0x000fe60007804813 */
[----:B------:R-:W1:Y:S01]  /*6c10*/  LDTM.16dp32bit_t0_t15.x8 R104, tmem[UR4+0x30] ;  /* 0x00003004006879ee */ /* 0x000e620008980000 */
        /* <DEDUP_REMOVED lines=18> */
.L_x_98:
        /* <DEDUP_REMOVED lines=24> */
.L_x_99:
        /* <DEDUP_REMOVED lines=24> */
.L_x_100:
        /* <DEDUP_REMOVED lines=24> */
.L_x_101:
        /* <DEDUP_REMOVED lines=24> */
.L_x_102:
        /* <DEDUP_REMOVED lines=24> */
.L_x_103:
        /* <DEDUP_REMOVED lines=24> */
.L_x_104:
        /* <DEDUP_REMOVED lines=24> */
.L_x_105:
        /* <DEDUP_REMOVED lines=24> */
.L_x_106:
        /* <DEDUP_REMOVED lines=24> */
.L_x_107:
        /* <DEDUP_REMOVED lines=24> */
.L_x_108:
[----:B------:R-:W1:Y:S01]  /*7c40*/  S2R R4, SR_TID.X ;  /* 0x0000000000047919 */ /* 0x000e620000002100 */
[----:B------:R-:W-:Y:S05]  /*7c50*/  WARPSYNC.ALL ;  /* 0x0000000000007948 */ /* 0x000fea0003800000 */
[----:B-1----:R-:W-:Y:S01]  /*7c60*/  LOP3.LUT P0, RZ, R4, 0x60, RZ, 0xc0, !PT ;  /* 0x0000006004ff7812 */ /* 0x002fe2000780c0ff */
[----:B--2---:R-:W-:Y:S01]  /*7c70*/  IMAD R128, R128, UR37, RZ ;  /* 0x0000002580807c24 */ /* 0x004fe2000f8e02ff */
[----:B------:R-:W-:Y:S01]  /*7c80*/  R2UR UR4, R17 ;  /* 0x00000000110472ca */ /* 0x000fe200000e0000 */
[----:B------:R-:W1:Y:S01]  /*7c90*/  S2UR UR6, SR_CgaCtaId ;  /* 0x00000000000679c3 */ /* 0x000e620000008800 */
[----:B------:R-:W-:Y:S01]  /*7ca0*/  LOP3.LUT R245, R4, 0x60, RZ, 0xc0, !PT ;  /* 0x0000006004f57812 */ /* 0x000fe200078ec0ff */
[----:B------:R-:W-:Y:S01]  /*7cb0*/  IMAD R129, R129, UR37, RZ ;  /* 0x0000002581817c24 */ /* 0x000fe2000f8e02ff */
[----:B------:R-:W-:Y:S01]  /*7cc0*/  SHF.R.U32.HI R5, RZ, 0x4, R4 ;  /* 0x00000004ff057819 */ /* 0x000fe20000011604 */
[----:B------:R-:W-:Y:S01]  /*7cd0*/  IMAD R130, R130, UR37, RZ ;  /* 0x0000002582827c24 */ /* 0x000fe2000f8e02ff */
[----:B------:R-:W-:Y:S01]  /*7ce0*/  PRMT R0, R22, 0x8880, RZ ;  /* 0x0000888016007816 */ /* 0x000fe200000000ff */
[----:B------:R-:W-:Y:S01]  /*7cf0*/  IMAD R131, R131, UR37, RZ ;  /* 0x0000002583837c24 */ /* 0x000fe2000f8e02ff */
[----:B------:R-:W-:Y:S01]  /*7d00*/  LOP3.LUT R245, R245, 0x1, R5, 0xf8, !PT ;  /* 0x00000001f5f57812 */ /* 0x000fe200078ef805 */
[----:B------:R-:W-:Y:S01]  /*7d10*/  IMAD R132, R132, UR37, RZ ;  /* 0x0000002584847c24 */ /* 0x000fe2000f8e02ff */
[----:B------:R-:W-:Y:S01]  /*7d20*/  SHF.L.U32 R2, R22, 0x10, RZ ;  /* 0x0000001016027819 */ /* 0x000fe200000006ff */
[----:B------:R-:W-:Y:S01]  /*7d30*/  IMAD R128, R0, UR45, R128 ;  /* 0x0000002d00807c24 */ /* 0x000fe2000f8e0280 */
[----:B------:R-:W-:Y:S01]  /*7d40*/  SHF.L.U32 R12, R22, 0x8, RZ ;  /* 0x00000008160c7819 */ /* 0x000fe200000006ff */
[----:B------:R-:W-:Y:S01]  /*7d50*/  IMAD R133, R133, UR37, RZ ;  /* 0x0000002585857c24 */ /* 0x000fe2000f8e02ff */
[----:B------:R-:W-:Y:S01]  /*7d60*/  SHF.R.S32.HI R2, RZ, 0x18, R2 ;  /* 0x00000018ff027819 */ /* 0x000fe20000011402 */
[----:B------:R-:W-:Y:S01]  /*7d70*/  IMAD R134, R134, UR37, RZ ;  /* 0x0000002586867c24 */ /* 0x000fe2000f8e02ff */
[----:B------:R-:W-:Y:S01]  /*7d80*/  PRMT R13, R23, 0x8880, RZ ;  /* 0x00008880170d7816 */ /* 0x000fe200000000ff */
[----:B------:R-:W-:Y:S01]  /*7d90*/  IMAD R135, R135, UR37, RZ ;  /* 0x0000002587877c24 */ /* 0x000fe2000f8e02ff */
[----:B------:R-:W-:Y:S01]  /*7da0*/  SHF.R.S32.HI R0, RZ, 0x18, R12 ;  /* 0x00000018ff007819 */ /* 0x000fe2000001140c */
[----:B------:R-:W-:Y:S01]  /*7db0*/  IMAD R129, R2, UR45, R129 ;  /* 0x0000002d02817c24 */ /* 0x000fe2000f8e0281 */
[----:B------:R-:W-:Y:S01]  /*7dc0*/  SHF.R.S32.HI R3, RZ, 0x18, R22 ;  /* 0x00000018ff037819 */ /* 0x000fe20000011416 */
[----:B------:R-:W-:Y:S01]  /*7dd0*/  IMAD.U32 R167, R136, 0x10000, RZ ;  /* 0x0001000088a77824 */ /* 0x000fe200078e00ff */
[C---:B------:R-:W-:Y:S01]  /*7de0*/  SHF.L.U32 R164, R23.reuse, 0x10, RZ ;  /* 0x0000001017a47819 */ /* 0x040fe200000006ff */
[----:B------:R-:W-:Y:S01]  /*7df0*/  IMAD R130, R0, UR45, R130 ;  /* 0x0000002d00827c24 */ /* 0x000fe2000f8e0282 */
[----:B------:R-:W-:Y:S01]  /*7e00*/  SHF.L.U32 R165, R23, 0x8, RZ ;  /* 0x0000000817a57819 */ /* 0x000fe200000006ff */
[----:B------:R-:W-:Y:S01]  /*7e10*/  IMAD R131, R3, UR45, R131 ;  /* 0x0000002d03837c24 */ /* 0x000fe2000f8e0283 */
[----:B------:R-:W-:Y:S01]  /*7e20*/  MOV R2, R13 ;  /* 0x0000000d00027202 */ /* 0x000fe20000000f00 */
[----:B---3--:R-:W-:Y:S01]  /*7e30*/  IMAD R120, R120, UR37, RZ ;  /* 0x0000002578787c24 */ /* 0x008fe2000f8e02ff */
[----:B------:R-:W-:Y:S01]  /*7e40*/  SHF.R.S32.HI R12, RZ, 0x18, R164 ;  /* 0x00000018ff0c7819 */ /* 0x000fe200000114a4 */
[----:B------:R-:W-:Y:S01]  /*7e50*/  IMAD R121, R121, UR37, RZ ;  /* 0x0000002579797c24 */ /* 0x000fe2000f8e02ff */
[----:B------:R-:W-:Y:S01]  /*7e60*/  PRMT R166, R136, 0x8880, RZ ;  /* 0x0000888088a67816 */ /* 0x000fe200000000ff */
[----:B------:R-:W-:Y:S01]  /*7e70*/  IMAD R132, R2, UR45, R132 ;  /* 0x0000002d02847c24 */ /* 0x000fe2000f8e0284 */
[----:B------:R-:W-:Y:S01]  /*7e80*/  SHF.R.S32.HI R13, RZ, 0x18, R165 ;  /* 0x00000018ff0d7819 */ /* 0x000fe200000114a5 */
[----:B------:R-:W-:Y:S01]  /*7e90*/  IMAD R133, R12, UR45, R133 ;  /* 0x0000002d0c857c24 */ /* 0x000fe2000f8e0285 */
[----:B------:R-:W-:Y:S01]  /*7ea0*/  SHF.R.S32.HI R14, RZ, 0x18, R23 ;  /* 0x00000018ff0e7819 */ /* 0x000fe20000011417 */
[----:B------:R-:W-:Y:S01]  /*7eb0*/  IMAD R122, R122, UR37, RZ ;  /* 0x000000257a7a7c24 */ /* 0x000fe2000f8e02ff */
[----:B------:R-:W-:Y:S01]  /*7ec0*/  MOV R0, R166 ;  /* 0x000000a600007202 */ /* 0x000fe20000000f00 */
[----:B------:R-:W-:Y:S01]  /*7ed0*/  IMAD R134, R13, UR45, R134 ;  /* 0x0000002d0d867c24 */ /* 0x000fe2000f8e0286 */
[----:B------:R-:W-:Y:S01]  /*7ee0*/  SHF.L.U32 R170, R136, 0x8, RZ ;  /* 0x0000000888aa7819 */ /* 0x000fe200000006ff */
[----:B------:R-:W-:Y:S01]  /*7ef0*/  IMAD R135, R14, UR45, R135 ;  /* 0x0000002d0e877c24 */ /* 0x000fe2000f8e0287 */
[----:B------:R-:W-:Y:S01]  /*7f00*/  SHF.R.S32.HI R2, RZ, 0x18, R167 ;  /* 0x00000018ff027819 */ /* 0x000fe200000114a7 */
[----:B------:R-:W-:Y:S01]  /*7f10*/  IMAD R120, R0, UR45, R120 ;  /* 0x0000002d00787c24 */ /* 0x000fe2000f8e0278 */
[----:B------:R-:W-:Y:S01]  /*7f20*/  PRMT R169, R137, 0x8880, RZ ;  /* 0x0000888089a97816 */ /* 0x000fe200000000ff */
[----:B------:R-:W-:Y:S01]  /*7f30*/  IMAD R123, R123, UR37, RZ ;  /* 0x000000257b7b7c24 */ /* 0x000fe2000f8e02ff */
[----:B------:R-:W-:Y:S01]  /*7f40*/  SHF.R.S32.HI R0, RZ, 0x18, R170 ;  /* 0x00000018ff007819 */ /* 0x000fe200000114aa */
[----:B------:R-:W-:Y:S01]  /*7f50*/  IMAD R121, R2, UR45, R121 ;  /* 0x0000002d02797c24 */ /* 0x000fe2000f8e0279 */
[----:B------:R-:W-:Y:S01]  /*7f60*/  SHF.R.S32.HI R15, RZ, 0x18, R136 ;  /* 0x00000018ff0f7819 */ /* 0x000fe20000011488 */
[----:B------:R-:W-:Y:S01]  /*7f70*/  IMAD R124, R124, UR37, RZ ;  /* 0x000000257c7c7c24 */ /* 0x000fe2000f8e02ff */
[C---:B------:R-:W-:Y:S01]  /*7f80*/  SHF.L.U32 R172, R137.reuse, 0x10, RZ ;  /* 0x0000001089ac7819 */ /* 0x040fe200000006ff */
[----:B------:R-:W-:Y:S01]  /*7f90*/  IMAD R122, R0, UR45, R122 ;  /* 0x0000002d007a7c24 */ /* 0x000fe2000f8e027a */
[----:B------:R-:W-:Y:S01]  /*7fa0*/  SHF.L.U32 R173, R137, 0x8, RZ ;  /* 0x0000000889ad7819 */ /* 0x000fe200000006ff */
[----:B------:R-:W-:Y:S01]  /*7fb0*/  IMAD R125, R125, UR37, RZ ;  /* 0x000000257d7d7c24 */ /* 0x000fe2000f8e02ff */
[----:B------:R-:W-:Y:S01]  /*7fc0*/  MOV R2, R169 ;  /* 0x000000a900027202 */ /* 0x000fe20000000f00 */
[----:B------:R-:W-:Y:S01]  /*7fd0*/  IMAD R123, R15, UR45, R123 ;  /* 0x0000002d0f7b7c24 */ /* 0x000fe2000f8e027b */
[----:B------:R-:W-:Y:S01]  /*7fe0*/  SHF.R.S32.HI R3, RZ, 0x18, R172 ;  /* 0x00000018ff037819 */ /* 0x000fe200000114ac */
[----:B------:R-:W-:Y:S01]  /*7ff0*/  IMAD R126, R126, UR37, RZ ;  /* 0x000000257e7e7c24 */ /* 0x000fe2000f8e02ff */
[----:B------:R-:W-:Y:S01]  /*8000*/  PRMT R168, R138, 0x8880, RZ ;  /* 0x000088808aa87816 */ /* 0x000fe200000000ff */
[----:B------:R-:W-:Y:S01]  /*8010*/  IMAD R124, R2, UR45, R124 ;  /* 0x0000002d027c7c24 */ /* 0x000fe2000f8e027c */
[----:B------:R-:W-:Y:S01]  /*8020*/  SHF.R.S32.HI R12, RZ, 0x18, R173 ;  /* 0x00000018ff0c7819 */ /* 0x000fe200000114ad */
[----:B------:R-:W-:Y:S01]  /*8030*/  IMAD R127, R127, UR37, RZ ;  /* 0x000000257f7f7c24 */ /* 0x000fe2000f8e02ff */
[----:B------:R-:W-:Y:S01]  /*8040*/  SHF.R.S32.HI R17, RZ, 0x18, R137 ;  /* 0x00000018ff117819 */ /* 0x000fe20000011489 */
[C---:B------:R-:W-:Y:S01]  /*8050*/  IMAD.U32 R171, R138.reuse, 0x10000, RZ ;  /* 0x000100008aab7824 */ /* 0x040fe200078e00ff */
[----:B------:R-:W-:Y:S01]  /*8060*/  MOV R0, R168 ;  /* 0x000000a800007202 */ /* 0x000fe20000000f00 */
[----:B------:R-:W-:Y:S01]  /*8070*/  IMAD R125, R3, UR45, R125 ;  /* 0x0000002d037d7c24 */ /* 0x000fe2000f8e027d */
[----:B------:R-:W-:Y:S01]  /*8080*/  SHF.L.U32 R174, R138, 0x8, RZ ;  /* 0x000000088aae7819 */ /* 0x000fe200000006ff */
[----:B----4-:R-:W-:Y:S01]  /*8090*/  IMAD R112, R112, UR37, RZ ;  /* 0x0000002570707c24 */ /* 0x010fe2000f8e02ff */
[----:B------:R-:W-:Y:S01]  /*80a0*/  SHF.R.S32.HI R2, RZ, 0x18, R171 ;  /* 0x00000018ff027819 */ /* 0x000fe200000114ab */
[----:B------:R-:W-:Y:S01]  /*80b0*/  IMAD R126, R12, UR45, R126 ;  /* 0x0000002d0c7e7c24 */ /* 0x000fe2000f8e027e */
[----:B------:R-:W-:Y:S01]  /*80c0*/  PRMT R176, R139, 0x8880, RZ ;  /* 0x000088808bb07816 */ /* 0x000fe200000000ff */
[----:B------:R-:W-:Y:S01]  /*80d0*/  IMAD R127, R17, UR45, R127 ;  /* 0x0000002d117f7c24 */ /* 0x000fe2000f8e027f */
[----:B------:R-:W-:Y:S01]  /*80e0*/  SHF.R.S32.HI R19, RZ, 0x18, R138 ;  /* 0x00000018ff137819 */ /* 0x000fe2000001148a */
[----:B------:R-:W-:Y:S01]  /*80f0*/  IMAD R113, R113, UR37, RZ ;  /* 0x0000002571717c24 */ /* 0x000fe2000f8e02ff */
[C---:B------:R-:W-:Y:S01]  /*8100*/  SHF.L.U32 R178, R139.reuse, 0x10, RZ ;  /* 0x000000108bb27819 */ /* 0x040fe200000006ff */
[----:B------:R-:W-:Y:S01]  /*8110*/  IMAD R112, R0, UR45, R112 ;  /* 0x0000002d00707c24 */ /* 0x000fe2000f8e0270 */
[----:B------:R-:W-:Y:S01]  /*8120*/  SHF.R.S32.HI R0, RZ, 0x18, R174 ;  /* 0x00000018ff007819 */ /* 0x000fe200000114ae */
[----:B------:R-:W-:Y:S01]  /*8130*/  IMAD R114, R114, UR37, RZ ;  /* 0x0000002572727c24 */ /* 0x000fe2000f8e02ff */
[----:B------:R-:W-:Y:S01]  /*8140*/  SHF.L.U32 R179, R139, 0x8, RZ ;  /* 0x000000088bb37819 */ /* 0x000fe200000006ff */
[----:B------:R-:W-:Y:S01]  /*8150*/  IMAD R115, R115, UR37, RZ ;  /* 0x0000002573737c24 */ /* 0x000fe2000f8e02ff */
[----:B------:R-:W-:Y:S01]  /*8160*/  SHF.R.S32.HI R3, RZ, 0x18, R178 ;  /* 0x00000018ff037819 */ /* 0x000fe200000114b2 */
[----:B------:R-:W-:Y:S01]  /*8170*/  IMAD R113, R2, UR45, R113 ;  /* 0x0000002d02717c24 */ /* 0x000fe2000f8e0271 */
[----:B------:R-:W-:Y:S01]  /*8180*/  PRMT R175, R140, 0x8880, RZ ;  /* 0x000088808caf7816 */ /* 0x000fe200000000ff */
[----:B------:R-:W-:Y:S01]  /*8190*/  IMAD R116, R116, UR37, RZ ;  /* 0x0000002574747c24 */ /* 0x000fe2000f8e02ff */
[----:B------:R-:W-:Y:S01]  /*81a0*/  SHF.R.S32.HI R12, RZ, 0x18, R179 ;  /* 0x00000018ff0c7819 */ /* 0x000fe200000114b3 */
[----:B------:R-:W-:Y:S01]  /*81b0*/  IMAD.MOV.U32 R2, RZ, RZ, R176 ;  /* 0x000000ffff027224 */ /* 0x000fe200078e00b0 */
[----:B------:R-:W-:Y:S01]  /*81c0*/  SHF.R.S32.HI R20, RZ, 0x18, R139 ;  /* 0x00000018ff147819 */ /* 0x000fe2000001148b */
[----:B------:R-:W-:Y:S01]  /*81d0*/  IMAD R114, R0, UR45, R114 ;  /* 0x0000002d00727c24 */ /* 0x000fe2000f8e0272 */
[----:B------:R-:W-:Y:S01]  /*81e0*/  MOV R0, R175 ;  /* 0x000000af00007202 */ /* 0x000fe20000000f00 */
[----:B------:R-:W-:Y:S01]  /*81f0*/  IMAD R117, R117, UR37, RZ ;  /* 0x0000002575757c24 */ /* 0x000fe2000f8e02ff */
[----:B------:R-:W-:Y:S01]  /*8200*/  SHF.L.U32 R180, R140, 0x8, RZ ;  /* 0x000000088cb47819 */ /* 0x000fe200000006ff */
[----:B------:R-:W-:Y:S01]  /*8210*/  IMAD R115, R19, UR45, R115 ;  /* 0x0000002d13737c24 */ /* 0x000fe2000f8e0273 */
[C---:B------:R-:W-:Y:S01]  /*8220*/  PRMT R182, R141.reuse, 0x8880, RZ ;  /* 0x000088808db67816 */ /* 0x040fe200000000ff */
[----:B------:R-:W-:Y:S01]  /*8230*/  IMAD R118, R118, UR37, RZ ;  /* 0x0000002576767c24 */ /* 0x000fe2000f8e02ff */
[----:B------:R-:W-:Y:S01]  /*8240*/  SHF.R.S32.HI R21, RZ, 0x18, R140 ;  /* 0x00000018ff157819 */ /* 0x000fe2000001148c */
[----:B------:R-:W-:Y:S01]  /*8250*/  IMAD R116, R2, UR45, R116 ;  /* 0x0000002d02747c24 */ /* 0x000fe2000f8e0274 */
[----:B------:R-:W-:Y:S01]  /*8260*/  SHF.L.U32 R184, R141, 0x10, RZ ;  /* 0x000000108db87819 */ /* 0x000fe200000006ff */
[----:B------:R-:W-:Y:S01]  /*8270*/  IMAD R119, R119, UR37, RZ ;  /* 0x0000002577777c24 */ /* 0x000fe2000f8e02ff */
[----:B------:R-:W-:Y:S01]  /*8280*/  SHF.L.U32 R185, R141, 0x8, RZ ;  /* 0x000000088db97819 */ /* 0x000fe200000006ff */
[----:B------:R-:W-:Y:S01]  /*8290*/  IMAD.U32 R177, R140, 0x10000, RZ ;  /* 0x000100008cb17824 */ /* 0x000fe200078e00ff */
[----:B------:R-:W-:Y:S01]  /*82a0*/  PRMT R181, R142, 0x8880, RZ ;  /* 0x000088808eb57816 */ /* 0x000fe200000000ff */
[----:B------:R-:W-:Y:S01]  /*82b0*/  IMAD R117, R3, UR45, R117 ;  /* 0x0000002d03757c24 */ /* 0x000fe2000f8e0275 */
[----:B------:R-:W-:Y:S01]  /*82c0*/  SHF.R.S32.HI R3, RZ, 0x18, R184 ;  /* 0x00000018ff037819 */ /* 0x000fe200000114b8 */
[----:B------:R-:W-:Y:S01]  /*82d0*/  IMAD R104, R104, UR37, RZ ;  /* 0x0000002568687c24 */ /* 0x000fe2000f8e02ff */
[----:B------:R-:W-:Y:S01]  /*82e0*/  SHF.R.S32.HI R2, RZ, 0x18, R177 ;  /* 0x00000018ff027819 */ /* 0x000fe200000114b1 */
[----:B------:R-:W-:Y:S01]  /*82f0*/  IMAD R118, R12, UR45, R118 ;  /* 0x0000002d0c767c24 */ /* 0x000fe2000f8e0276 */
[----:B------:R-:W-:Y:S01]  /*8300*/  SHF.R.S32.HI R12, RZ, 0x18, R185 ;  /* 0x00000018ff0c7819 */ /* 0x000fe200000114b9 */
[----:B------:R-:W-:Y:S01]  /*8310*/  IMAD R119, R20, UR45, R119 ;  /* 0x0000002d14777c24 */ /* 0x000fe2000f8e0277 */
[----:B------:R-:W-:Y:S01]  /*8320*/  SHF.R.S32.HI R22, RZ, 0x18, R141 ;  /* 0x00000018ff167819 */ /* 0x000fe2000001148d */
[----:B------:R-:W-:Y:S01]  /*8330*/  IMAD R105, R105, UR37, RZ ;  /* 0x0000002569697c24 */ /* 0x000fe2000f8e02ff */
[----:B------:R-:W-:Y:S01]  /*8340*/  SHF.L.U32 R186, R142, 0x8, RZ ;  /* 0x000000088eba7819 */ /* 0x000fe200000006ff */
[----:B------:R-:W-:Y:S01]  /*8350*/  IMAD R104, R0, UR45, R104 ;  /* 0x0000002d00687c24 */ /* 0x000fe2000f8e0268 */
[----:B------:R-:W-:Y:S01]  /*8360*/  SHF.R.S32.HI R0, RZ, 0x18, R180 ;  /* 0x00000018ff007819 */ /* 0x000fe200000114b4 */
[----:B------:R-:W-:Y:S01]  /*8370*/  IMAD R106, R106, UR37, RZ ;  /* 0x000000256a6a7c24 */ /* 0x000fe2000f8e02ff */
[----:B------:R-:W-:Y:S01]  /*8380*/  PRMT R188, R143, 0x8880, RZ ;  /* 0x000088808fbc7816 */ /* 0x000fe200000000ff */
[----:B------:R-:W-:Y:S01]  /*8390*/  IMAD R107, R107, UR37, RZ ;  /* 0x000000256b6b7c24 */ /* 0x000fe2000f8e02ff */
[----:B------:R-:W-:Y:S01]  /*83a0*/  SHF.R.S32.HI R23, RZ, 0x18, R142 ;  /* 0x00000018ff177819 */ /* 0x000fe2000001148e */
[----:B------:R-:W-:Y:S01]  /*83b0*/  IMAD R105, R2, UR45, R105 ;  /* 0x0000002d02697c24 */ /* 0x000fe2000f8e0269 */
[----:B------:R-:W-:Y:S01]  /*83c0*/  MOV R2, R182 ;  /* 0x000000b600027202 */ /* 0x000fe20000000f00 */
[----:B------:R-:W-:Y:S01]  /*83d0*/  IMAD R108, R108, UR37, RZ ;  /* 0x000000256c6c7c24 */ /* 0x000fe2000f8e02ff */
[----:B------:R-:W-:Y:S01]  /*83e0*/  SHF.L.U32 R190, R143, 0x10, RZ ;  /* 0x000000108fbe7819 */ /* 0x000fe200000006ff */
[----:B------:R-:W-:Y:S01]  /*83f0*/  IMAD R106, R0, UR45, R106 ;  /* 0x0000002d006a7c24 */ /* 0x000fe2000f8e026a */
[----:B------:R-:W-:Y:S01]  /*8400*/  MOV R0, R181 ;  /* 0x000000b500007202 */ /* 0x000fe20000000f00 */
[----:B------:R-:W-:Y:S01]  /*8410*/  IMAD R109, R109, UR37, RZ ;  /* 0x000000256d6d7c24 */ /* 0x000fe2000f8e02ff */
[----:B------:R-:W-:Y:S01]  /*8420*/  SHF.L.U32 R191, R143, 0x8, RZ ;  /* 0x000000088fbf7819 */ /* 0x000fe200000006ff */
[----:B------:R-:W-:Y:S01]  /*8430*/  IMAD R107, R21, UR45, R107 ;  /* 0x0000002d156b7c24 */ /* 0x000fe2000f8e026b */
[----:B------:R-:W-:Y:S01]  /*8440*/  PRMT R187, R144, 0x8880, RZ ;  /* 0x0000888090bb7816 */ /* 0x000fe200000000ff */
[----:B------:R-:W-:Y:S01]  /*8450*/  IMAD R110, R110, UR37, RZ ;  /* 0x000000256e6e7c24 */ /* 0x000fe2000f8e02ff */
[----:B------:R-:W-:Y:S01]  /*8460*/  SHF.R.S32.HI R136, RZ, 0x18, R143 ;  /* 0x00000018ff887819 */ /* 0x000fe2000001148f */
[----:B------:R-:W-:Y:S01]  /*8470*/  IMAD R108, R2, UR45, R108 ;  /* 0x0000002d026c7c24 */ /* 0x000fe2000f8e026c */
[----:B------:R-:W-:Y:S01]  /*8480*/  SHF.L.U32 R189, R144, 0x10, RZ ;  /* 0x0000001090bd7819 */ /* 0x000fe200000006ff */
[----:B------:R-:W-:Y:S01]  /*8490*/  IMAD R111, R111, UR37, RZ ;  /* 0x000000256f6f7c24 */ /* 0x000fe2000f8e02ff */
[----:B------:R-:W-:Y:S01]  /*84a0*/  PRMT R194, R145, 0x8880, RZ ;  /* 0x0000888091c27816 */ /* 0x000fe200000000ff */
[----:B------:R-:W-:Y:S01]  /*84b0*/  IMAD.U32 R183, R142, 0x10000, RZ ;  /* 0x000100008eb77824 */ /* 0x000fe200078e00ff */
[----:B------:R-:W-:Y:S01]  /*84c0*/  SHF.R.S32.HI R137, RZ, 0x18, R144 ;  /* 0x00000018ff897819 */ /* 0x000fe20000011490 */
[----:B------:R-:W-:Y:S01]  /*84d0*/  IMAD R109, R3, UR45, R109 ;  /* 0x0000002d036d7c24 */ /* 0x000fe2000f8e026d */
[----:B------:R-:W-:Y:S01]  /*84e0*/  SHF.R.S32.HI R3, RZ, 0x18, R190 ;  /* 0x00000018ff037819 */ /* 0x000fe200000114be */
[----:B------:R-:W-:Y:S01]  /*84f0*/  IMAD R96, R96, UR37, RZ ;  /* 0x0000002560607c24 */ /* 0x000fe2000f8e02ff */
[----:B------:R-:W-:Y:S01]  /*8500*/  SHF.R.S32.HI R2, RZ, 0x18, R183 ;  /* 0x00000018ff027819 */ /* 0x000fe200000114b7 */
[----:B------:R-:W-:Y:S01]  /*8510*/  IMAD R110, R12, UR45, R110 ;  /* 0x0000002d0c6e7c24 */ /* 0x000fe2000f8e026e */
[----:B------:R-:W-:Y:S01]  /*8520*/  SHF.R.S32.HI R12, RZ, 0x18, R191 ;  /* 0x00000018ff0c7819 */ /* 0x000fe200000114bf */
[----:B------:R-:W-:Y:S01]  /*8530*/  IMAD R111, R22, UR45, R111 ;  /* 0x0000002d166f7c24 */ /* 0x000fe2000f8e026f */
[----:B------:R-:W-:Y:S01]  /*8540*/  SHF.L.U32 R196, R145, 0x10, RZ ;  /* 0x0000001091c47819 */ /* 0x000fe200000006ff */
        /* <DEDUP_REMOVED lines=13> */
[----:B------:R-:W-:Y:S01]  /*8620*/  SHF.L.U32 R198, R146, 0x8, RZ ;  /* 0x0000000892c67819 */ /* 0x000fe200000006ff */
[----:B------:R-:W-:Y:S01]  /*8630*/  IMAD R101, R101, UR37, RZ ;  /* 0x0000002565657c24 */ /* 0x000fe2000f8e02ff */
[----:B------:R-:W-:Y:S01]  /*8640*/  PRMT R200, R147, 0x8880, RZ ;  /* 0x0000888093c87816 */ /* 0x000fe200000000ff */
        /* <DEDUP_REMOVED lines=12> */
[----:B------:R-:W-:Y:S01]  /*8710*/  IMAD.SHL.U32 R192, R144, 0x100, RZ ;  /* 0x0000010090c07824 */ /* 0x000fe200078e00ff */
[----:B------:R-:W-:Y:S01]  /*8720*/  SHF.L.U32 R201, R148, 0x10, RZ ;  /* 0x0000001094c97819 */ /* 0x000fe200000006ff */
[----:B------:R-:W-:Y:S01]  /*8730*/  IMAD R102, R12, UR45, R102 ;  /* 0x0000002d0c667c24 */ /* 0x000fe2000f8e0266 */
[----:B------:R-:W-:Y:S01]  /*8740*/  SHF.R.S32.HI R12, RZ, 0x18, R197 ;  /* 0x00000018ff0c7819 */ /* 0x000fe200000114c5 */
[----:B------:R-:W-:Y:S01]  /*8750*/  IMAD.MOV.U32 R0, RZ, RZ, R187 ;  /* 0x000000ffff007224 */ /* 0x000fe200078e00bb */
[----:B------:R-:W-:Y:S01]  /*8760*/  SHF.L.U32 R204, R148, 0x8, RZ ;  /* 0x0000000894cc7819 */ /* 0x000fe200000006ff */
[----:B------:R-:W-:Y:S01]  /*8770*/  IMAD R103, R136, UR45, R103 ;  /* 0x0000002d88677c24 */ /* 0x000fe2000f8e0267 */
[----:B------:R-:W-:Y:S01]  /*8780*/  PRMT R206, R149, 0x8880, RZ ;  /* 0x0000888095ce7816 */ /* 0x000fe200000000ff */
[----:B------:R-:W-:Y:S01]  /*8790*/  IMAD R89, R89, UR37, RZ ;  /* 0x0000002559597c24 */ /* 0x000fe2000f8e02ff */
[----:B------:R-:W-:Y:S01]  /*87a0*/  SHF.R.S32.HI R141, RZ, 0x18, R148 ;  /* 0x00000018ff8d7819 */ /* 0x000fe20000011494 */
[----:B------:R-:W-:Y:S01]  /*87b0*/  IMAD R88, R0, UR45, R88 ;  /* 0x0000002d00587c24 */ /* 0x000fe2000f8e0258 */
[----:B------:R-:W-:Y:S01]  /*87c0*/  SHF.R.S32.HI R0, RZ, 0x18, R192 ;  /* 0x00000018ff007819 */ /* 0x000fe200000114c0 */
[----:B------:R-:W-:Y:S01]  /*87d0*/  IMAD R90, R90, UR37, RZ ;  /* 0x000000255a5a7c24 */ /* 0x000fe2000f8e02ff */
[----:B------:R-:W-:Y:S01]  /*87e0*/  SHF.L.U32 R208, R149, 0x10, RZ ;  /* 0x0000001095d07819 */ /* 0x000fe200000006ff */
[----:B------:R-:W-:Y:S01]  /*87f0*/  IMAD R91, R91, UR37, RZ ;  /* 0x000000255b5b7c24 */ /* 0x000fe2000f8e02ff */
[----:B------:R-:W-:Y:S01]  /*8800*/  PRMT R205, R150, 0x8880, RZ ;  /* 0x0000888096cd7816 */ /* 0x000fe200000000ff */
[----:B------:R-:W-:Y:S01]  /*8810*/  IMAD R89, R2, UR45, R89 ;  /* 0x0000002d02597c24 */ /* 0x000fe2000f8e0259 */
[----:B------:R-:W-:Y:S01]  /*8820*/  MOV R2, R194 ;  /* 0x000000c200027202 */ /* 0x000fe20000000f00 */
[----:B------:R-:W-:Y:S01]  /*8830*/  IMAD R92, R92, UR37, RZ ;  /* 0x000000255c5c7c24 */ /* 0x000fe2000f8e02ff */
[----:B------:R-:W-:Y:S01]  /*8840*/  SHF.R.S32.HI R142, RZ, 0x18, R149 ;  /* 0x00000018ff8e7819 */ /* 0x000fe20000011495 */
[----:B------:R-:W-:Y:S01]  /*8850*/  IMAD R90, R0, UR45, R90 ;  /* 0x0000002d005a7c24 */ /* 0x000fe2000f8e025a */
[----:B------:R-:W-:Y:S01]  /*8860*/  MOV R0, R193 ;  /* 0x000000c100007202 */ /* 0x000fe20000000f00 */
[----:B------:R-:W-:Y:S01]  /*8870*/  IMAD R93, R93, UR37, RZ ;  /* 0x000000255d5d7c24 */ /* 0x000fe2000f8e02ff */
[C---:B------:R-:W-:Y:S01]  /*8880*/  SHF.L.U32 R207, R150.reuse, 0x10, RZ ;  /* 0x0000001096cf7819 */ /* 0x040fe200000006ff */
[----:B------:R-:W-:Y:S01]  /*8890*/  IMAD R91, R137, UR45, R91 ;  /* 0x0000002d895b7c24 */ /* 0x000fe2000f8e025b */
[----:B------:R-:W-:Y:S01]  /*88a0*/  SHF.L.U32 R210, R150, 0x8, RZ ;  /* 0x0000000896d27819 */ /* 0x000fe200000006ff */
[----:B------:R-:W-:Y:S01]  /*88b0*/  IMAD R94, R94, UR37, RZ ;  /* 0x000000255e5e7c24 */ /* 0x000fe2000f8e02ff */
[----:B------:R-:W-:Y:S01]  /*88c0*/  PRMT R212, R151, 0x8880, RZ ;  /* 0x0000888097d47816 */ /* 0x000fe200000000ff */
[----:B------:R-:W-:Y:S01]  /*88d0*/  IMAD R92, R2, UR45, R92 ;  /* 0x0000002d025c7c24 */ /* 0x000fe2000f8e025c */
[----:B------:R-:W-:Y:S01]  /*88e0*/  SHF.R.S32.HI R2, RZ, 0x18, R195 ;  /* 0x00000018ff027819 */ /* 0x000fe200000114c3 */
[----:B------:R-:W-:Y:S01]  /*88f0*/  IMAD R95, R95, UR37, RZ ;  /* 0x000000255f5f7c24 */ /* 0x000fe2000f8e02ff */
[----:B------:R-:W-:Y:S01]  /*8900*/  SHF.R.S32.HI R143, RZ, 0x18, R150 ;  /* 0x00000018ff8f7819 */ /* 0x000fe20000011496 */
[----:B------:R-:W-:Y:S01]  /*8910*/  IMAD R93, R3, UR45, R93 ;  /* 0x0000002d035d7c24 */ /* 0x000fe2000f8e025d */
[C---:B------:R-:W-:Y:S01]  /*8920*/  SHF.L.U32 R214, R151.reuse, 0x10, RZ ;  /* 0x0000001097d67819 */ /* 0x040fe200000006ff */
[----:B------:R-:W-:Y:S01]  /*8930*/  IMAD R80, R80, UR37, RZ ;  /* 0x0000002550507c24 */ /* 0x000fe2000f8e02ff */
        /* <DEDUP_REMOVED lines=11> */
[----:B------:R-:W-:Y:S01]  /*89f0*/  IMAD.U32 R202, R147, 0x10000, RZ ;  /* 0x0001000093ca7824 */ /* 0x000fe200078e00ff */
[----:B------:R-:W-:Y:S01]  /*8a00*/  PRMT R218, R153, 0x8880, RZ ;  /* 0x0000888099da7816 */ /* 0x000fe200000000ff */
[----:B------:R-:W-:Y:S01]  /*8a10*/  IMAD R83, R83, UR37, RZ ;  /* 0x0000002553537c24 */ /* 0x000fe2000f8e02ff */
[----:B------:R-:W-:Y:S01]  /*8a20*/  SHF.R.S32.HI R145, RZ, 0x18, R152 ;  /* 0x00000018ff917819 */ /* 0x000fe20000011498 */
[----:B------:R-:W-:Y:S01]  /*8a30*/  IMAD R81, R2, UR45, R81 ;  /* 0x0000002d02517c24 */ /* 0x000fe2000f8e0251 */
[----:B------:R-:W-:Y:S01]  /*8a40*/  MOV R2, R200 ;  /* 0x000000c800027202 */ /* 0x000fe20000000f00 */
        /* <DEDUP_REMOVED lines=15> */
[----:B------:R-:W-:Y:S01]  /*8b40*/  SHF.R.S32.HI R3, RZ, 0x18, R208 ;  /* 0x00000018ff037819 */ /* 0x000fe200000114d0 */
[----:B------:R-:W-:Y:S01]  /*8b50*/  IMAD R72, R72, UR37, RZ ;  /* 0x0000002548487c24 */ /* 0x000fe2000f8e02ff */
[----:B------:R-:W-:Y:S01]  /*8b60*/  SHF.L.U32 R219, R154, 0x10, RZ ;  /* 0x000000109adb7819 */ /* 0x000fe200000006ff */
        /* <DEDUP_REMOVED lines=11> */
[----:B------:R-:W-:Y:S01]  /*8c20*/  PRMT R223, R156, 0x8880, RZ ;  /* 0x000088809cdf7816 */ /* 0x000fe200000000ff */
[----:B------:R-:W-:Y:S01]  /*8c30*/  IMAD.SHL.U32 R209, R149, 0x100, RZ ;  /* 0x0000010095d17824 */ /* 0x000fe200078e00ff */
[----:B------:R-:W-:Y:S01]  /*8c40*/  SHF.R.S32.HI R148, RZ, 0x18, R155 ;  /* 0x00000018ff947819 */ /* 0x000fe2000001149b */
[----:B------:R-:W-:Y:S01]  /*8c50*/  IMAD R73, R2, UR45, R73 ;  /* 0x0000002d02497c24 */ /* 0x000fe2000f8e0249 */
[----:B------:R-:W-:Y:S01]  /*8c60*/  SHF.L.U32 R224, R156, 0x10, RZ ;  /* 0x000000109ce07819 */ /* 0x000fe200000006ff */
[----:B------:R-:W-:Y:S01]  /*8c70*/  IMAD R76, R76, UR37, RZ ;  /* 0x000000254c4c7c24 */ /* 0x000fe2000f8e02ff */
[----:B------:R-:W-:Y:S01]  /*8c80*/  SHF.R.S32.HI R12, RZ, 0x18, R209 ;  /* 0x00000018ff0c7819 */ /* 0x000fe200000114d1 */
[----:B------:R-:W-:Y:S01]  /*8c90*/  IMAD.MOV.U32 R2, RZ, RZ, R206 ;  /* 0x000000ffff027224 */ /* 0x000fe200078e00ce */
[----:B------:R-:W-:Y:S01]  /*8ca0*/  SHF.L.U32 R226, R156, 0x8, RZ ;  /* 0x000000089ce27819 */ /* 0x000fe200000006ff */
[----:B------:R-:W-:Y:S01]  /*8cb0*/  IMAD R74, R0, UR45, R74 ;  /* 0x0000002d004a7c24 */ /* 0x000fe2000f8e024a */
[----:B------:R-:W-:Y:S01]  /*8cc0*/  MOV R0, R205 ;  /* 0x000000cd00007202 */ /* 0x000fe20000000f00 */
        /* <DEDUP_REMOVED lines=15> */
[----:B------:R-:W-:Y:S01]  /*8dc0*/  SHF.R.S32.HI R12, RZ, 0x18, R215 ;  /* 0x00000018ff0c7819 */ /* 0x000fe200000114d7 */
        /* <DEDUP_REMOVED lines=8> */
[----:B------:R-:W-:Y:S01]  /*8e50*/  IMAD R67, R67, UR37, RZ ;  /* 0x0000002543437c24 */ /* 0x000fe2000f8e02ff */
[----:B------:R-:W-:Y:S01]  /*8e60*/  SHF.L.U32 R236, R159, 0x10, RZ ;  /* 0x000000109fec7819 */ /* 0x000fe200000006ff */
[----:B------:R-:W-:Y:S01]  /*8e70*/  IMAD R65, R2, UR45, R65 ;  /* 0x0000002d02417c24 */ /* 0x000fe2000f8e0241 */
[----:B------:R-:W-:Y:S01]  /*8e80*/  MOV R2, R212 ;  /* 0x000000d400027202 */ /* 0x000fe20000000f00 */
[----:B------:R-:W-:Y:S01]  /*8e90*/  IMAD R68, R68, UR37, RZ ;  /* 0x0000002544447c24 */ /* 0x000fe2000f8e02ff */
[----:B------:R-:W-:Y:S01]  /*8ea0*/  SHF.L.U32 R235, R160, 0x8, RZ ;  /* 0x00000008a0eb7819 */ /* 0x000fe200000006ff */
[----:B------:R-:W-:Y:S01]  /*8eb0*/  IMAD R66, R0, UR45, R66 ;  /* 0x0000002d00427c24 */ /* 0x000fe2000f8e0242 */
[----:B------:R-:W-:Y:S01]  /*8ec0*/  MOV R0, R211 ;  /* 0x000000d300007202 */ /* 0x000fe20000000f00 */
[----:B------:R-:W-:Y:S01]  /*8ed0*/  IMAD R69, R69, UR37, RZ ;  /* 0x0000002545457c24 */ /* 0x000fe2000f8e02ff */
[----:B------:R-:W-:Y:S01]  /*8ee0*/  SHF.R.S32.HI R153, RZ, 0x18, R160 ;  /* 0x00000018ff997819 */ /* 0x000fe200000114a0 */
[----:B------:R-:W-:Y:S01]  /*8ef0*/  IMAD R67, R143, UR45, R67 ;  /* 0x0000002d8f437c24 */ /* 0x000fe2000f8e0243 */
[C---:B------:R-:W-:Y:S01]  /*8f00*/  SHF.L.U32 R238, R161.reuse, 0x10, RZ ;  /* 0x00000010a1ee7819 */ /* 0x040fe200000006ff */
[----:B------:R-:W-:Y:S01]  /*8f10*/  IMAD R70, R70, UR37, RZ ;  /* 0x0000002546467c24 */ /* 0x000fe2000f8e02ff */
[----:B------:R-:W-:Y:S01]  /*8f20*/  SHF.L.U32 R239, R161, 0x8, RZ ;  /* 0x00000008a1ef7819 */ /* 0x000fe200000006ff */
[----:B------:R-:W-:Y:S01]  /*8f30*/  IMAD R68, R2, UR45, R68 ;  /* 0x0000002d02447c24 */ /* 0x000fe2000f8e0244 */
[----:B------:R-:W-:Y:S01]  /*8f40*/  SHF.L.U32 R241, R162, 0x8, RZ ;  /* 0x00000008a2f17819 */ /* 0x000fe200000006ff */
[----:B------:R-:W-:Y:S01]  /*8f50*/  IMAD R71, R71, UR37, RZ ;  /* 0x0000002547477c24 */ /* 0x000fe2000f8e02ff */
[----:B------:R-:W-:Y:S01]  /*8f60*/  SHF.R.S32.HI R155, RZ, 0x18, R162 ;  /* 0x00000018ff9b7819 */ /* 0x000fe200000114a2 */
        /* <DEDUP_REMOVED lines=15> */
[----:B------:R-:W-:Y:S01]  /*9060*/  SHF.R.S32.HI R156, RZ, 0x18, R163 ;  /* 0x00000018ff9c7819 */ /* 0x000fe200000114a3 */
[----:B------:R-:W-:Y:S01]  /*9070*/  IMAD R59, R59, UR37, RZ ;  /* 0x000000253b3b7c24 */ /* 0x000fe2000f8e02ff */
[----:B------:R-:W-:Y:S01]  /*9080*/  I2IP.S8.S32.SAT R130, R131, R130, RZ ;  /* 0x0000008283827239 */ /* 0x000fe200000014ff */
[----:B------:R-:W-:Y:S01]  /*9090*/  IMAD R57, R2, UR45, R57 ;  /* 0x0000002d02397c24 */ /* 0x000fe2000f8e0239 */
[----:B------:R-:W-:Y:S01]  /*90a0*/  MOV R2, R218 ;  /* 0x000000da00027202 */ /* 0x000fe20000000f00 */
[----:B------:R-:W-:Y:S01]  /*90b0*/  IMAD R60, R60, UR37, RZ ;  /* 0x000000253c3c7c24 */ /* 0x000fe2000f8e02ff */
[----:B------:R-:W-:Y:S01]  /*90c0*/  I2IP.S8.S32.SAT R122, R123, R122, RZ ;  /* 0x0000007a7b7a7239 */ /* 0x000fe200000014ff */
[----:B------:R-:W-:Y:S01]  /*90d0*/  IMAD R58, R0, UR45, R58 ;  /* 0x0000002d003a7c24 */ /* 0x000fe2000f8e023a */
[----:B------:R-:W-:Y:S01]  /*90e0*/  I2IP.S8.S32.SAT R114, R115, R114, RZ ;  /* 0x0000007273727239 */ /* 0x000fe200000014ff */
[----:B------:R-:W-:Y:S01]  /*90f0*/  IMAD R61, R61, UR37, RZ ;  /* 0x000000253d3d7c24 */ /* 0x000fe2000f8e02ff */
[----:B------:R-:W-:Y:S01]  /*9100*/  I2IP.S8.S32.SAT R106, R107, R106, RZ ;  /* 0x0000006a6b6a7239 */ /* 0x000fe200000014ff */
[----:B------:R-:W-:Y:S01]  /*9110*/  IMAD R59, R145, UR45, R59 ;  /* 0x0000002d913b7c24 */ /* 0x000fe2000f8e023b */
[----:B------:R-:W-:Y:S01]  /*9120*/  I2IP.S8.S32.SAT R98, R99, R98, RZ ;  /* 0x0000006263627239 */ /* 0x000fe200000014ff */
[----:B------:R-:W-:Y:S01]  /*9130*/  IMAD R62, R62, UR37, RZ ;  /* 0x000000253e3e7c24 */ /* 0x000fe2000f8e02ff */
[----:B------:R-:W-:Y:S01]  /*9140*/  I2IP.S8.S32.SAT R90, R91, R90, RZ ;  /* 0x0000005a5b5a7239 */ /* 0x000fe200000014ff */
[----:B------:R-:W-:Y:S01]  /*9150*/  IMAD R60, R2, UR45, R60 ;  /* 0x0000002d023c7c24 */ /* 0x000fe2000f8e023c */
[----:B------:R-:W-:Y:S01]  /*9160*/  SHF.R.S32.HI R2, RZ, 0x18, R219 ;  /* 0x00000018ff027819 */ /* 0x000fe200000114db */
[----:B------:R-:W-:Y:S01]  /*9170*/  IMAD R63, R63, UR37, RZ ;  /* 0x000000253f3f7c24 */ /* 0x000fe2000f8e02ff */
[----:B------:R-:W-:Y:S01]  /*9180*/  I2IP.S8.S32.SAT R82, R83, R82, RZ ;  /* 0x0000005253527239 */ /* 0x000fe200000014ff */
[----:B------:R-:W-:Y:S01]  /*9190*/  IMAD.SHL.U32 R221, R154, 0x100, RZ ;  /* 0x000001009add7824 */ /* 0x000fe200078e00ff */
[----:B------:R-:W-:Y:S01]  /*91a0*/  SHF.R.S32.HI R154, RZ, 0x18, R161 ;  /* 0x00000018ff9a7819 */ /* 0x000fe200000114a1 */
[----:B------:R-:W-:Y:S01]  /*91b0*/  IMAD R61, R3, UR45, R61 ;  /* 0x0000002d033d7c24 */ /* 0x000fe2000f8e023d */
[----:B------:R-:W-:Y:S01]  /*91c0*/  I2IP.S8.S32.SAT R74, R75, R74, RZ ;  /* 0x0000004a4b4a7239 */ /* 0x000fe200000014ff */
[----:B------:R-:W-:Y:S01]  /*91d0*/  IMAD R48, R48, UR37, RZ ;  /* 0x0000002530307c24 */ /* 0x000fe2000f8e02ff */
[----:B------:R-:W-:Y:S01]  /*91e0*/  SHF.R.S32.HI R3, RZ, 0x18, R221 ;  /* 0x00000018ff037819 */ /* 0x000fe200000114dd */
[----:B------:R-:W-:Y:S01]  /*91f0*/  IMAD R62, R12, UR45, R62 ;  /* 0x0000002d0c3e7c24 */ /* 0x000fe2000f8e023e */
[----:B------:R-:W-:Y:S01]  /*9200*/  SHF.R.S32.HI R12, RZ, 0x18, R242 ;  /* 0x00000018ff0c7819 */ /* 0x000fe200000114f2 */
[----:B------:R-:W-:Y:S01]  /*9210*/  IMAD.MOV.U32 R0, RZ, RZ, R217 ;  /* 0x000000ffff007224 */ /* 0x000fe200078e00d9 */
        /* <DEDUP_REMOVED lines=8> */
[----:B------:R-:W-:Y:S01]  /*92a0*/  MOV R0, R225 ;  /* 0x000000e100007202 */ /* 0x000fe20000000f00 */
[----:B------:R-:W-:Y:S01]  /*92b0*/  IMAD R51, R51, UR37, RZ ;  /* 0x0000002533337c24 */ /* 0x000fe2000f8e02ff */
[----:B------:R-:W-:Y:S01]  /*92c0*/  I2IP.S8.S32.SAT R118, R119, R118, RZ ;  /* 0x0000007677767239 */ /* 0x000fe200000014ff */
[----:B------:R-:W-:Y:S01]  /*92d0*/  IMAD R49, R2, UR45, R49 ;  /* 0x0000002d02317c24 */ /* 0x000fe2000f8e0231 */
[----:B------:R-:W-:Y:S01]  /*92e0*/  SHF.R.S32.HI R2, RZ, 0x18, R227 ;  /* 0x00000018ff027819 */ /* 0x000fe200000114e3 */
[----:B------:R-:W-:Y:S01]  /*92f0*/  IMAD R52, R52, UR37, RZ ;  /* 0x0000002534347c24 */ /* 0x000fe2000f8e02ff */
[----:B------:R-:W-:Y:S01]  /*9300*/  I2IP.S8.S32.SAT R110, R111, R110, RZ ;  /* 0x0000006e6f6e7239 */ /* 0x000fe200000014ff */
[----:B------:R-:W-:Y:S01]  /*9310*/  IMAD R50, R3, UR45, R50 ;  /* 0x0000002d03327c24 */ /* 0x000fe2000f8e0232 */
[----:B------:R-:W-:Y:S01]  /*9320*/  SHF.R.S32.HI R3, RZ, 0x18, R228 ;  /* 0x00000018ff037819 */ /* 0x000fe200000114e4 */
        /* <DEDUP_REMOVED lines=21> */
[----:B------:R-:W-:Y:S01]  /*9480*/  I2IP.S8.S32.SAT R128, R129, R128, R130 ;  /* 0x0000008081807239 */ /* 0x000fe20000001482 */
[----:B------:R-:W-:Y:S01]  /*9490*/  IMAD.U32 R232, R157, 0x10000, RZ ;  /* 0x000100009de87824 */ /* 0x000fe200078e00ff */
[----:B------:R-:W-:Y:S01]  /*94a0*/  PRMT R157, R158, 0x8880, RZ ;  /* 0x000088809e9d7816 */ /* 0x000fe200000000ff */
[----:B------:R-:W-:Y:S01]  /*94b0*/  IMAD R40, R0, UR45, R40 ;  /* 0x0000002d00287c24 */ /* 0x000fe2000f8e0228 */
[----:B------:R-:W-:Y:S01]  /*94c0*/  MOV R0, R230 ;  /* 0x000000e600007202 */ /* 0x000fe20000000f00 */
[----:B------:R-:W-:Y:S01]  /*94d0*/  IMAD R43, R43, UR37, RZ ;  /* 0x000000252b2b7c24 */ /* 0x000fe2000f8e02ff */
[----:B------:R-:W-:Y:S01]  /*94e0*/  PRMT R158, R160, 0x8880, RZ ;  /* 0x00008880a09e7816 */ /* 0x000fe200000000ff */
[----:B------:R-:W-:Y:S01]  /*94f0*/  IMAD R41, R2, UR45, R41 ;  /* 0x0000002d02297c24 */ /* 0x000fe2000f8e0229 */
[----:B------:R-:W-:Y:S01]  /*9500*/  SHF.R.S32.HI R2, RZ, 0x18, R232 ;  /* 0x00000018ff027819 */ /* 0x000fe200000114e8 */
[----:B------:R-:W-:Y:S01]  /*9510*/  IMAD R44, R44, UR37, RZ ;  /* 0x000000252c2c7c24 */ /* 0x000fe2000f8e02ff */
[----:B------:R-:W-:Y:S01]  /*9520*/  I2IP.S8.S32.SAT R54, R55, R54, RZ ;  /* 0x0000003637367239 */ /* 0x000fe200000014ff */
[----:B------:R-:W-:Y:S01]  /*9530*/  IMAD R42, R3, UR45, R42 ;  /* 0x0000002d032a7c24 */ /* 0x000fe2000f8e022a */
[----:B------:R-:W-:Y:S01]  /*9540*/  SHF.R.S32.HI R3, RZ, 0x18, R233 ;  /* 0x00000018ff037819 */ /* 0x000fe200000114e9 */
[----:B------:R-:W-:Y:S01]  /*9550*/  IMAD R45, R45, UR37, RZ ;  /* 0x000000252d2d7c24 */ /* 0x000fe2000f8e02ff */
[----:B------:R-:W-:Y:S01]  /*9560*/  I2IP.S8.S32.SAT R120, R121, R120, R122 ;  /* 0x0000007879787239 */ /* 0x000fe2000000147a */
[----:B------:R-:W-:Y:S01]  /*9570*/  IMAD R43, R149, UR45, R43 ;  /* 0x0000002d952b7c24 */ /* 0x000fe2000f8e022b */
[----:B------:R-:W-:Y:S01]  /*9580*/  I2IP.S8.S32.SAT R112, R113, R112, R114 ;  /* 0x0000007071707239 */ /* 0x000fe20000001472 */
[----:B------:R-:W-:Y:S01]  /*9590*/  IMAD R46, R46, UR37, RZ ;  /* 0x000000252e2e7c24 */ /* 0x000fe2000f8e02ff */
[----:B------:R-:W-:Y:S01]  /*95a0*/  I2IP.S8.S32.SAT R104, R105, R104, R106 ;  /* 0x0000006869687239 */ /* 0x000fe2000000146a */
[----:B------:R-:W-:Y:S01]  /*95b0*/  IMAD R44, R0, UR45, R44 ;  /* 0x0000002d002c7c24 */ /* 0x000fe2000f8e022c */
[----:B------:R-:W-:Y:S01]  /*95c0*/  MOV R0, R157 ;  /* 0x0000009d00007202 */ /* 0x000fe20000000f00 */
[----:B------:R-:W-:Y:S01]  /*95d0*/  IMAD R47, R47, UR37, RZ ;  /* 0x000000252f2f7c24 */ /* 0x000fe2000f8e02ff */
[----:B------:R-:W-:Y:S01]  /*95e0*/  I2IP.S8.S32.SAT R42, R43, R42, RZ ;  /* 0x0000002a2b2a7239 */ /* 0x000fe200000014ff */
[----:B------:R-:W-:Y:S01]  /*95f0*/  IMAD R45, R2, UR45, R45 ;  /* 0x0000002d022d7c24 */ /* 0x000fe2000f8e022d */
[----:B------:R-:W-:Y:S01]  /*9600*/  SHF.R.S32.HI R2, RZ, 0x18, R229 ;  /* 0x00000018ff027819 */ /* 0x000fe200000114e5 */
[----:B------:R-:W-:Y:S01]  /*9610*/  IMAD R32, R32, UR37, RZ ;  /* 0x0000002520207c24 */ /* 0x000fe2000f8e02ff */
[----:B------:R-:W-:Y:S01]  /*9620*/  LDTM.16dp32bit_t0_t15.x8 R4, tmem[UR4+0xe0] ;  /* 0x0000e004000479ee */ /* 0x000fe20008980000 */
[----:B------:R-:W2:Y:S01]  /*9630*/  LDTM.16dp32bit_t16_t31.x8 R4, tmem[UR4+0xe8] ;  /* 0x0000e804000479ee */ /* 0x000ea200089a0000 */
[----:B------:R-:W-:Y:S01]  /*9640*/  IMAD R46, R3, UR45, R46 ;  /* 0x0000002d032e7c24 */ /* 0x000fe2000f8e022e */
[----:B------:R-:W-:Y:S01]  /*9650*/  SHF.R.S32.HI R3, RZ, 0x18, R231 ;  /* 0x00000018ff037819 */ /* 0x000fe200000114e7 */
[----:B------:R-:W-:Y:S01]  /*9660*/  IMAD R33, R33, UR37, RZ ;  /* 0x0000002521217c24 */ /* 0x000fe2000f8e02ff */
[----:B------:R-:W-:Y:S01]  /*9670*/  NOP ;  /* 0x0000000000007918 */ /* 0x000fe20000000000 */
[----:B------:R-:W-:Y:S01]  /*9680*/  IMAD R47, R150, UR45, R47 ;  /* 0x0000002d962f7c24 */ /* 0x000fe2000f8e022f */
[----:B------:R-:W-:Y:S01]  /*9690*/  I2IP.S8.S32.SAT R96, R97, R96, R98 ;  /* 0x0000006061607239 */ /* 0x000fe20000001462 */
[----:B------:R-:W-:Y:S01]  /*96a0*/  IMAD R32, R0, UR45, R32 ;  /* 0x0000002d00207c24 */ /* 0x000fe2000f8e0220 */
[----:B------:R-:W-:Y:S01]  /*96b0*/  I2IP.S8.S32.SAT R88, R89, R88, R90 ;  /* 0x0000005859587239 */ /* 0x000fe2000000145a */
[----:B------:R-:W-:Y:S01]  /*96c0*/  IMAD R34, R34, UR37, RZ ;  /* 0x0000002522227c24 */ /* 0x000fe2000f8e02ff */
[----:B------:R-:W-:Y:S01]  /*96d0*/  I2IP.S8.S32.SAT R80, R81, R80, R82 ;  /* 0x0000005051507239 */ /* 0x000fe20000001452 */
[----:B------:R-:W-:Y:S01]  /*96e0*/  IMAD R33, R2, UR45, R33 ;  /* 0x0000002d02217c24 */ /* 0x000fe2000f8e0221 */
[----:B------:R-:W-:Y:S01]  /*96f0*/  SHF.R.S32.HI R2, RZ, 0x18, R236 ;  /* 0x00000018ff027819 */ /* 0x000fe200000114ec */
[----:B------:R-:W-:Y:S01]  /*9700*/  IMAD R35, R35, UR37, RZ ;  /* 0x0000002523237c24 */ /* 0x000fe2000f8e02ff */
[----:B------:R-:W-:Y:S01]  /*9710*/  I2IP.S8.S32.SAT R72, R73, R72, R74 ;  /* 0x0000004849487239 */ /* 0x000fe2000000144a */
[----:B------:R-:W-:Y:S01]  /*9720*/  IMAD.SHL.U32 R237, R159, 0x100, RZ ;  /* 0x000001009fed7824 */ /* 0x000fe200078e00ff */
[----:B------:R-:W-:Y:S01]  /*9730*/  SHF.L.U32 R159, R160, 0x10, RZ ;  /* 0x00000010a09f7819 */ /* 0x000fe200000006ff */
[----:B------:R-:W-:Y:S01]  /*9740*/  IMAD R36, R36, UR37, RZ ;  /* 0x0000002524247c24 */ /* 0x000fe2000f8e02ff */
[----:B------:R-:W-:Y:S01]  /*9750*/  I2IP.S8.S32.SAT R64, R65, R64, R66 ;  /* 0x0000004041407239 */ /* 0x000fe20000001442 */
[----:B------:R-:W-:Y:S01]  /*9760*/  IMAD R34, R3, UR45, R34 ;  /* 0x0000002d03227c24 */ /* 0x000fe2000f8e0222 */
[----:B------:R-:W-:Y:S01]  /*9770*/  SHF.R.S32.HI R3, RZ, 0x18, R237 ;  /* 0x00000018ff037819 */ /* 0x000fe200000114ed */
[----:B------:R-:W-:Y:S01]  /*9780*/  IMAD.MOV.U32 R0, RZ, RZ, R234 ;  /* 0x000000ffff007224 */ /* 0x000fe200078e00ea */
[----:B------:R-:W-:Y:S01]  /*9790*/  I2IP.S8.S32.SAT R56, R57, R56, R58 ;  /* 0x0000003839387239 */ /* 0x000fe2000000143a */
[----:B------:R-:W-:Y:S01]  /*97a0*/  IMAD R37, R37, UR37, RZ ;  /* 0x0000002525257c24 */ /* 0x000fe2000f8e02ff */
[----:B------:R-:W-:Y:S01]  /*97b0*/  I2IP.S8.S32.SAT R48, R49, R48, R50 ;  /* 0x0000003031307239 */ /* 0x000fe20000001432 */
[----:B------:R-:W-:Y:S01]  /*97c0*/  IMAD R35, R151, UR45, R35 ;  /* 0x0000002d97237c24 */ /* 0x000fe2000f8e0223 */
[----:B------:R-:W-:Y:S01]  /*97d0*/  I2IP.S8.S32.SAT R40, R41, R40, R42 ;  /* 0x0000002829287239 */ /* 0x000fe2000000142a */
[----:B------:R-:W-:Y:S01]  /*97e0*/  IMAD R36, R0, UR45, R36 ;  /* 0x0000002d00247c24 */ /* 0x000fe2000f8e0224 */
[----:B------:R-:W-:Y:S01]  /*97f0*/  I2IP.S8.S32.SAT R129, R133, R132, R134 ;  /* 0x0000008485817239 */ /* 0x000fe20000001486 */
[----:B------:R-:W-:Y:S01]  /*9800*/  IMAD R38, R38, UR37, RZ ;  /* 0x0000002526267c24 */ /* 0x000fe2000f8e02ff */
[----:B------:R-:W-:Y:S01]  /*9810*/  I2IP.S8.S32.SAT R121, R125, R124, R126 ;  /* 0x0000007c7d797239 */ /* 0x000fe2000000147e */
[----:B------:R-:W-:Y:S01]  /*9820*/  IMAD R37, R2, UR45, R37 ;  /* 0x0000002d02257c24 */ /* 0x000fe2000f8e0225 */
[----:B------:R-:W-:Y:S01]  /*9830*/  I2IP.S8.S32.SAT R113, R117, R116, R118 ;  /* 0x0000007475717239 */ /* 0x000fe20000001476 */
[----:B------:R-:W-:Y:S01]  /*9840*/  UMOV UR4, 0x400 ;  /* 0x0000040000047882 */ /* 0x000fe20000000000 */
[----:B------:R-:W-:Y:S01]  /*9850*/  I2IP.S8.S32.SAT R105, R109, R108, R110 ;  /* 0x0000006c6d697239 */ /* 0x000fe2000000146e */
[----:B-1----:R-:W-:Y:S01]  /*9860*/  ULEA UR4, UR6, UR4, 0x18 ;  /* 0x0000000406047291 */ /* 0x002fe2000f8ec0ff */
[----:B------:R-:W-:Y:S01]  /*9870*/  I2IP.S8.S32.SAT R97, R101, R100, R102 ;  /* 0x0000006465617239 */ /* 0x000fe20000001466 */
[----:B------:R-:W-:Y:S01]  /*9880*/  IMAD R24, R24, UR37, RZ ;  /* 0x0000002518187c24 */ /* 0x000fe2000f8e02ff */
[----:B------:R-:W-:Y:S01]  /*9890*/  I2IP.S8.S32.SAT R89, R93, R92, R94 ;  /* 0x0000005c5d597239 */ /* 0x000fe2000000145e */
[----:B------:R-:W-:Y:S01]  /*98a0*/  IMAD R38, R3, UR45, R38 ;  /* 0x0000002d03267c24 */ /* 0x000fe2000f8e0226 */
[----:B------:R-:W-:Y:S01]  /*98b0*/  I2IP.S8.S32.SAT R81, R85, R84, R86 ;  /* 0x0000005455517239 */ /* 0x000fe20000001456 */
[----:B------:R-:W-:Y:S01]  /*98c0*/  IMAD R25, R25, UR37, RZ ;  /* 0x0000002519197c24 */ /* 0x000fe2000f8e02ff */
[----:B------:R-:W-:Y:S01]  /*98d0*/  I2IP.S8.S32.SAT R73, R77, R76, R78 ;  /* 0x0000004c4d497239 */ /* 0x000fe2000000144e */
[----:B------:R-:W-:Y:S01]  /*98e0*/  IMAD R28, R28, UR37, RZ ;  /* 0x000000251c1c7c24 */ /* 0x000fe2000f8e02ff */
[----:B------:R-:W-:Y:S01]  /*98f0*/  I2IP.S8.S32.SAT R65, R69, R68, R70 ;  /* 0x0000004445417239 */ /* 0x000fe20000001446 */
[----:B------:R-:W-:Y:S01]  /*9900*/  IMAD R29, R29, UR37, RZ ;  /* 0x000000251d1d7c24 */ /* 0x000fe2000f8e02ff */
[----:B------:R-:W-:Y:S01]  /*9910*/  I2IP.S8.S32.SAT R57, R61, R60, R62 ;  /* 0x0000003c3d397239 */ /* 0x000fe2000000143e */
[----:B--2---:R-:W-:Y:S01]  /*9920*/  IMAD R4, R4, UR37, RZ ;  /* 0x0000002504047c24 */ /* 0x004fe2000f8e02ff */
[----:B------:R-:W-:Y:S01]  /*9930*/  I2IP.S8.S32.SAT R49, R53, R52, R54 ;  /* 0x0000003435317239 */ /* 0x000fe20000001436 */
[----:B------:R-:W-:Y:S01]  /*9940*/  IMAD R5, R5, UR37, RZ ;  /* 0x0000002505057c24 */ /* 0x000fe2000f8e02ff */
[----:B------:R-:W-:Y:S01]  /*9950*/  I2IP.S8.S32.SAT R34, R35, R34, RZ ;  /* 0x0000002223227239 */ /* 0x000fe200000014ff */
[----:B------:R-:W-:Y:S01]  /*9960*/  IMAD R8, R8, UR37, RZ ;  /* 0x0000002508087c24 */ /* 0x000fe2000f8e02ff */
[----:B------:R-:W-:Y:S01]  /*9970*/  I2IP.S8.S32.SAT R46, R47, R46, RZ ;  /* 0x0000002e2f2e7239 */ /* 0x000fe200000014ff */
[----:B------:R-:W-:Y:S01]  /*9980*/  IMAD R9, R9, UR37, RZ ;  /* 0x0000002509097c24 */ /* 0x000fe2000f8e02ff */
[----:B------:R-:W-:Y:S01]  /*9990*/  I2IP.S8.S32.SAT R32, R33, R32, R34 ;  /* 0x0000002021207239 */ /* 0x000fe20000001422 */
[----:B------:R-:W-:Y:S01]  /*99a0*/  ULEA UR5, UR40, UR4, 0x3 ;  /* 0x0000000428057291 */ /* 0x000fe2000f8e18ff */
[----:B------:R-:W-:Y:S01]  /*99b0*/  I2IP.S8.S32.SAT R41, R45, R44, R46 ;  /* 0x0000002c2d297239 */ /* 0x000fe2000000142e */
[----:B------:R-:W-:Y:S01]  /*99c0*/  IMAD R39, R39, UR37, RZ ;  /* 0x0000002527277c24 */ /* 0x000fe2000f8e02ff */
[----:B------:R-:W-:Y:S01]  /*99d0*/  MOV R0, R158 ;  /* 0x0000009e00007202 */ /* 0x000fe20000000f00 */
[----:B------:R-:W-:Y:S01]  /*99e0*/  UIADD3 UR5, UPT, UPT, UR5, 0xb0, URZ ;  /* 0x000000b005057890 */ /* 0x000fe2000fffe0ff */
[----:B------:R-:W-:Y:S01]  /*99f0*/  SHF.R.S32.HI R2, RZ, 0x18, R159 ;  /* 0x00000018ff027819 */ /* 0x000fe2000001149f */
[----:B------:R-:W-:Y:S01]  /*9a00*/  IMAD R39, R152, UR45, R39 ;  /* 0x0000002d98277c24 */ /* 0x000fe2000f8e0227 */
[----:B------:R-:W-:Y:S01]  /*9a10*/  PRMT R160, R161, 0x8880, RZ ;  /* 0x00008880a1a07816 */ /* 0x000fe200000000ff */
[----:B------:R-:W-:Y:S01]  /*9a20*/  UPRMT UR5, UR6, 0x654, UR5 ;  /* 0x0000065406057896 */ /* 0x000fe20008000005 */
[----:B------:R-:W-:Y:S01]  /*9a30*/  IMAD R24, R0, UR45, R24 ;  /* 0x0000002d00187c24 */ /* 0x000fe2000f8e0218 */
[----:B------:R-:W-:Y:S01]  /*9a40*/  PRMT R161, R162, 0x8880, RZ ;  /* 0x00008880a2a17816 */ /* 0x000fe200000000ff */
[----:B------:R-:W-:Y:S01]  /*9a50*/  IMAD R25, R2, UR45, R25 ;  /* 0x0000002d02197c24 */ /* 0x000fe2000f8e0219 */
[----:B------:R-:W-:Y:S01]  /*9a60*/  I2IP.S8.S32.SAT R33, R39, R38, RZ ;  /* 0x0000002627217239 */ /* 0x000fe200000014ff */
[----:B------:R-:W-:Y:S01]  /*9a70*/  IMAD.U32 R240, R162, 0x10000, RZ ;  /* 0x00010000a2f07824 */ /* 0x000fe200078e00ff */
[----:B------:R-:W-:Y:S01]  /*9a80*/  MOV R0, R160 ;  /* 0x000000a000007202 */ /* 0x000fe20000000f00 */
[----:B------:R-:W-:Y:S01]  /*9a90*/  IMAD R26, R26, UR37, RZ ;  /* 0x000000251a1a7c24 */ /* 0x000fe2000f8e02ff */
[----:B------:R-:W-:Y:S01]  /*9aa0*/  I2IP.S8.S32.SAT R33, R37, R36, R33 ;  /* 0x0000002425217239 */ /* 0x000fe20000001421 */
[----:B------:R-:W-:Y:S01]  /*9ab0*/  SYNCS.ARRIVE.TRANS64.RED.A1T0 RZ, [UR5], RZ ;  /* 0x000000ffffff79a7 */ /* 0x000fe20008100405 */
[----:B------:R-:W-:Y:S01]  /*9ac0*/  SHF.R.S32.HI R2, RZ, 0x18, R238 ;  /* 0x00000018ff027819 */ /* 0x000fe200000114ee */
[----:B------:R-:W-:Y:S01]  /*9ad0*/  IMAD R27, R27, UR37, RZ ;  /* 0x000000251b1b7c24 */ /* 0x000fe2000f8e02ff */
[----:B------:R-:W-:Y:S01]  /*9ae0*/  PRMT R162, R163, 0x8880, RZ ;  /* 0x00008880a3a27816 */ /* 0x000fe200000000ff */
[----:B------:R-:W-:Y:S01]  /*9af0*/  IMAD R30, R30, UR37, RZ ;  /* 0x000000251e1e7c24 */ /* 0x000fe2000f8e02ff */
[----:B------:R-:W1:Y:S01]  /*9b00*/  S2R R163, SR_TID.X ;  /* 0x0000000000a37919 */ /* 0x000e620000002100 */
[----:B------:R-:W-:Y:S01]  /*9b10*/  SHF.R.S32.HI R3, RZ, 0x18, R235 ;  /* 0x00000018ff037819 */ /* 0x000fe200000114eb */
[----:B------:R-:W-:Y:S01]  /*9b20*/  IMAD R31, R31, UR37, RZ ;  /* 0x000000251f1f7c24 */ /* 0x000fe2000f8e02ff */
[----:B------:R-:W-:Y:S01]  /*9b30*/  BSSY.RECONVERGENT B0, `(.L_x_109) ;  /* 0x0000089000007945 */ /* 0x000fe20003800200 */
[----:B------:R-:W-:Y:S02]  /*9b40*/  IMAD R6, R6, UR37, RZ ;  /* 0x0000002506067c24 */ /* 0x000fe4000f8e02ff */
[----:B------:R-:W-:Y:S01]  /*9b50*/  IMAD R26, R3, UR45, R26 ;  /* 0x0000002d031a7c24 */ /* 0x000fe2000f8e021a */
[----:B------:R-:W-:Y:S01]  /*9b60*/  SHF.R.S32.HI R3, RZ, 0x18, R239 ;  /* 0x00000018ff037819 */ /* 0x000fe200000114ef */
[----:B------:R-:W-:Y:S02]  /*9b70*/  IMAD R27, R153, UR45, R27 ;  /* 0x0000002d991b7c24 */ /* 0x000fe4000f8e021b */
[----:B------:R-:W-:Y:S01]  /*9b80*/  IMAD R28, R0, UR45, R28 ;  /* 0x0000002d001c7c24 */ /* 0x000fe2000f8e021c */
[----:B------:R-:W-:Y:S01]  /*9b90*/  MOV R0, R161 ;  /* 0x000000a100007202 */ /* 0x000fe20000000f00 */
[----:B------:R-:W-:Y:S01]  /*9ba0*/  IMAD R29, R2, UR45, R29 ;  /* 0x0000002d021d7c24 */ /* 0x000fe2000f8e021d */
[----:B------:R-:W-:Y:S01]  /*9bb0*/  I2IP.S8.S32.SAT R26, R27, R26, RZ ;  /* 0x0000001a1b1a7239 */ /* 0x000fe200000014ff */
[----:B------:R-:W-:Y:S01]  /*9bc0*/  IMAD R30, R3, UR45, R30 ;  /* 0x0000002d031e7c24 */ /* 0x000fe2000f8e021e */
[----:B------:R-:W-:Y:S01]  /*9bd0*/  SHF.R.S32.HI R2, RZ, 0x18, R240 ;  /* 0x00000018ff027819 */ /* 0x000fe200000114f0 */
[----:B------:R-:W-:Y:S01]  /*9be0*/  IMAD R31, R154, UR45, R31 ;  /* 0x0000002d9a1f7c24 */ /* 0x000fe2000f8e021f */
[----:B------:R-:W-:Y:S01]  /*9bf0*/  I2IP.S8.S32.SAT R24, R25, R24, R26 ;  /* 0x0000001819187239 */ /* 0x000fe2000000141a */
[----:B------:R-:W-:Y:S01]  /*9c00*/  IMAD R4, R0, UR45, R4 ;  /* 0x0000002d00047c24 */ /* 0x000fe2000f8e0204 */
[----:B------:R-:W-:Y:S01]  /*9c10*/  SHF.R.S32.HI R3, RZ, 0x18, R243 ;  /* 0x00000018ff037819 */ /* 0x000fe200000114f3 */
[----:B------:R-:W-:Y:S01]  /*9c20*/  IMAD R5, R2, UR45, R5 ;  /* 0x0000002d02057c24 */ /* 0x000fe2000f8e0205 */
[----:B------:R-:W-:Y:S01]  /*9c30*/  I2IP.S8.S32.SAT R30, R31, R30, RZ ;  /* 0x0000001e1f1e7239 */ /* 0x000fe200000014ff */
[----:B------:R-:W-:Y:S01]  /*9c40*/  IMAD R7, R7, UR37, RZ ;  /* 0x0000002507077c24 */ /* 0x000fe2000f8e02ff */
[----:B------:R-:W-:Y:S01]  /*9c50*/  MOV R2, R162 ;  /* 0x000000a200027202 */ /* 0x000fe20000000f00 */
[----:B------:R-:W-:Y:S01]  /*9c60*/  IMAD R10, R10, UR37, RZ ;  /* 0x000000250a0a7c24 */ /* 0x000fe2000f8e02ff */
[----:B------:R-:W-:Y:S01]  /*9c70*/  I2IP.S8.S32.SAT R25, R29, R28, R30 ;  /* 0x0000001c1d197239 */ /* 0x000fe2000000141e */
[----:B------:R-:W-:Y:S01]  /*9c80*/  IMAD R11, R11, UR37, RZ ;  /* 0x000000250b0b7c24 */ /* 0x000fe2000f8e02ff */
[----:B------:R-:W-:Y:S05]  /*9c90*/  SHF.R.S32.HI R0, RZ, 0x18, R241 ;  /* 0x00000018ff007819 */ /* 0x000fea00000114f1 */
[----:B------:R-:W-:Y:S01]  /*9ca0*/  IMAD R6, R0, UR45, R6 ;  /* 0x0000002d00067c24 */ /* 0x000fe2000f8e0206 */
[----:B-1----:R-:W-:Y:S01]  /*9cb0*/  SHF.L.U32 R163, R163, 0x4, RZ ;  /* 0x00000004a3a37819 */ /* 0x002fe200000006ff */
[----:B------:R-:W-:Y:S02]  /*9cc0*/  IMAD R7, R155, UR45, R7 ;  /* 0x0000002d9b077c24 */ /* 0x000fe4000f8e0207 */
[----:B------:R-:W-:Y:S01]  /*9cd0*/  IMAD R8, R2, UR45, R8 ;  /* 0x0000002d02087c24 */ /* 0x000fe2000f8e0208 */
[----:B------:R-:W-:Y:S01]  /*9ce0*/  LOP3.LUT R163, R163, 0xf0, RZ, 0xc0, !PT ;  /* 0x000000f0a3a37812 */ /* 0x000fe200078ec0ff */
[----:B------:R-:W-:Y:S01]  /*9cf0*/  IMAD R9, R3, UR45, R9 ;  /* 0x0000002d03097c24 */ /* 0x000fe2000f8e0209 */
[----:B------:R-:W-:Y:S01]  /*9d00*/  I2IP.S8.S32.SAT R6, R7, R6, RZ ;  /* 0x0000000607067239 */ /* 0x000fe200000014ff */
[----:B------:R-:W-:Y:S02]  /*9d10*/  IMAD R10, R12, UR45, R10 ;  /* 0x0000002d0c0a7c24 */ /* 0x000fe4000f8e020a */
[----:B------:R-:W-:Y:S01]  /*9d20*/  IMAD R163, R245, 0x8, R163 ;  /* 0x00000008f5a37824 */ /* 0x000fe200078e02a3 */
[----:B------:R-:W-:Y:S01]  /*9d30*/  I2IP.S8.S32.SAT R4, R5, R4, R6 ;  /* 0x0000000405047239 */ /* 0x000fe20000001406 */
[----:B------:R-:W-:Y:S03]  /*9d40*/  IMAD R11, R156, UR45, R11 ;  /* 0x0000002d9c0b7c24 */ /* 0x000fe6000f8e020b */
[----:B------:R1:W-:Y:S02]  /*9d50*/  STS.64 [R163+UR4+0x3d80], R128 ;  /* 0x003d8080a3007988 */ /* 0x0003e40008000a04 */
[----:B------:R-:W-:Y:S04]  /*9d60*/  I2IP.S8.S32.SAT R10, R11, R10, RZ ;  /* 0x0000000a0b0a7239 */ /* 0x000fe800000014ff */
[----:B------:R1:W-:Y:S01]  /*9d70*/  STS.64 [R163+UR4+0x4180], R120 ;  /* 0x00418078a3007988 */ /* 0x0003e20008000a04 */
[----:B------:R-:W-:Y:S05]  /*9d80*/  I2IP.S8.S32.SAT R5, R9, R8, R10 ;  /* 0x0000000809057239 */ /* 0x000fea000000140a */
[----:B------:R1:W-:Y:S06]  /*9d90*/  STS.64 [R163+UR4+0x4580], R112 ;  /* 0x00458070a3007988 */ /* 0x0003ec0008000a04 */
        /* <DEDUP_REMOVED lines=11> */
[----:B------:R1:W-:Y:S01]  /*9e50*/  STS.64 [R163+UR4+0x7580], R4 ;  /* 0x00758004a3007988 */ /* 0x0003e20008000a04 */
[----:B------:R-:W-:Y:S01]  /*9e60*/  @!PT LDS RZ, [RZ] ;  /* 0x00000000fffff984 */ /* 0x000fe20000000800 */
[----:B------:R-:W-:Y:S01]  /*9e70*/  @!PT LDS RZ, [RZ] ;  /* 0x00000000fffff984 */ /* 0x000fe20000000800 */
[----:B------:R-:W-:Y:S01]  /*9e80*/  @!PT LDS RZ, [RZ] ;  /* 0x00000000fffff984 */ /* 0x000fe20000000800 */
[----:B------:R-:W-:Y:S01]  /*9e90*/  @!PT LDS RZ, [RZ] ;  /* 0x00000000fffff984 */ /* 0x000fe20000000800 */
[----:B------:R2:W-:Y:S06]  /*9ea0*/  MEMBAR.ALL.CTA ;  /* 0x0000000000007992 */ /* 0x0005ec0000008000 */
[----:B--2---:R-:W2:Y:S02]  /*9eb0*/  FENCE.VIEW.ASYNC.S ;  /* 0x00000000000073c6 */ /* 0x004ea40000000000 */
[----:B--2---:R-:W-:Y:S06]  /*9ec0*/  BAR.SYNC.DEFER_BLOCKING 0x1, 0x80 ;  /* 0x0042000000007b1d */ /* 0x004fec0000010000 */
[----:B------:R-:W-:Y:S05]  /*9ed0*/  @P0 BRA `(.L_x_110) ;  /* 0x0000000400380947 */ /* 0x000fea0003800000 */
[----:B------:R-:W2:Y:S01]  /*9ee0*/  LDCU.64 UR6, c[0x0][0x348] ;  /* 0x00006900ff0677ac */ /* 0x000ea20008000a00 */
[----:B------:R-:W-:Y:S02]  /*9ef0*/  UIMAD UR9, UR47, 0xf0, URZ ;  /* 0x000000f02f0978a4 */ /* 0x000fe4000f8e02ff */
[----:B------:R-:W-:Y:S02]  /*9f00*/  USHF.L.U32 UR10, UR46, 0x6, URZ ;  /* 0x000000062e0a7899 */ /* 0x000fe400080006ff */
[----:B------:R-:W-:Y:S01]  /*9f10*/  UIADD3 UR8, UPT, UPT, UR4, 0x3d80, URZ ;  /* 0x00003d8004087890 */ /* 0x000fe2000fffe0ff */
[----:B------:R-:W-:Y:S01]  /*9f20*/  UMOV UR11, UR36 ;  /* 0x00000024000b7c82 */ /* 0x000fe20008000000 */
[----:B------:R-:W-:Y:S02]  /*9f30*/  UIADD3 UR52, UPT, UPT, UR4, 0x4180, URZ ;  /* 0x0000418004347890 */ /* 0x000fe4000fffe0ff */
[----:B------:R-:W-:Y:S01]  /*9f40*/  UIADD3 UR53, UPT, UPT, UR9, 0x10, URZ ;  /* 0x0000001009357890 */ /* 0x000fe2000fffe0ff */
[----:B------:R-:W-:Y:S01]  /*9f50*/  UMOV UR55, UR36 ;  /* 0x0000002400377c82 */ /* 0x000fe20008000000 */
[----:B------:R-:W-:Y:S01]  /*9f60*/  UMOV UR54, UR10 ;  /* 0x0000000a00367c82 */ /* 0x000fe20008000000 */
[----:B------:R-:W-:Y:S02]  /*9f70*/  UIADD3 UR28, UPT, UPT, UR4, 0x4580, URZ ;  /* 0x00004580041c7890 */ /* 0x000fe4000fffe0ff */
[----:B--2---:R-:W-:Y:S02]  /*9f80*/  UIADD3 UR6, UP0, UPT, UR6, 0x680, URZ ;  /* 0x0000068006067890 */ /* 0x004fe4000ff1e0ff */
[----:B------:R-:W-:Y:S02]  /*9f90*/  UIADD3 UR29, UPT, UPT, UR9, 0x20, URZ ;  /* 0x00000020091d7890 */ /* 0x000fe4000fffe0ff */
[----:B------:R-:W-:Y:S01]  /*9fa0*/  UIADD3.X UR7, UPT, UPT, URZ, UR7, URZ, UP0, !UPT ;  /* 0x00000007ff077290 */ /* 0x000fe200087fe4ff */
[----:B------:R-:W-:Y:S01]  /*9fb0*/  UMOV UR31, UR36 ;  /* 0x00000024001f7c82 */ /* 0x000fe20008000000 */
[----:B------:R-:W-:Y:S01]  /*9fc0*/  UMOV UR30, UR10 ;  /* 0x0000000a001e7c82 */ /* 0x000fe20008000000 */
[----:B------:R-:W-:Y:S02]  /*9fd0*/  UIADD3 UR64, UPT, UPT, UR4, 0x4980, URZ ;  /* 0x0000498004407890 */ /* 0x000fe4000fffe0ff */
[----:B------:R-:W-:Y:S01]  /*9fe0*/  UIADD3 UR65, UPT, UPT, UR9, 0x30, URZ ;  /* 0x0000003009417890 */ /* 0x000fe2000fffe0ff */
[----:B------:R-:W-:Y:S03]  /*9ff0*/  UMOV UR67, UR36 ;  /* 0x0000002400437c82 */ /* 0x000fe60008000000 */
[----:B------:R-:W-:Y:S01]  /*a000*/  UTMASTG.3D [UR8], [UR6] ;  /* 0x00000008060073b5 */ /* 0x000fe20008010000 */
[----:B------:R-:W-:Y:S01]  /*a010*/  UMOV UR66, UR10 ;  /* 0x0000000a00427c82 */ /* 0x000fe20008000000 */
[----:B------:R-:W-:Y:S02]  /*a020*/  UIADD3 UR68, UPT, UPT, UR4, 0x5180, URZ ;  /* 0x0000518004447890 */ /* 0x000fe4000fffe0ff */
[----:B------:R-:W-:Y:S01]  /*a030*/  UIADD3 UR69, UPT, UPT, UR9, 0x50, URZ ;  /* 0x0000005009457890 */ /* 0x000fe2000fffe0ff */
[----:B------:R-:W-:Y:S01]  /*a040*/  UMOV UR71, UR36 ;  /* 0x0000002400477c82 */ /* 0x000fe20008000000 */
[----:B------:R-:W-:Y:S01]  /*a050*/  UMOV UR70, UR10 ;  /* 0x0000000a00467c82 */ /* 0x000fe20008000000 */
[----:B------:R2:W-:Y:S01]  /*a060*/  UTMASTG.3D [UR52], [UR6] ;  /* 0x00000034060073b5 */ /* 0x0005e20008010000 */
[----:B------:R-:W-:Y:S02]  /*a070*/  UIADD3 UR20, UPT, UPT, UR4, 0x5580, URZ ;  /* 0x0000558004147890 */ /* 0x000fe4000fffe0ff */
[----:B------:R-:W-:Y:S01]  /*a080*/  UIADD3 UR21, UPT, UPT, UR9, 0x60, URZ ;  /* 0x0000006009157890 */ /* 0x000fe2000fffe0ff */
[----:B------:R-:W-:Y:S01]  /*a090*/  UMOV UR23, UR36 ;  /* 0x0000002400177c82 */ /* 0x000fe20008000000 */
[----:B------:R-:W-:Y:S01]  /*a0a0*/  UMOV UR22, UR10 ;  /* 0x0000000a00167c82 */ /* 0x000fe20008000000 */
[----:B------:R-:W-:Y:S01]  /*a0b0*/  UIADD3 UR56, UPT, UPT, UR4, 0x5980, URZ ;  /* 0x0000598004387890 */ /* 0x000fe2000fffe0ff */
[----:B------:R3:W-:Y:S01]  /*a0c0*/  UTMASTG.3D [UR28], [UR6] ;  /* 0x0000001c060073b5 */ /* 0x0007e20008010000 */
[----:B------:R-:W-:Y:S01]  /*a0d0*/  UIADD3 UR57, UPT, UPT, UR9, 0x70, URZ ;  /* 0x0000007009397890 */ /* 0x000fe2000fffe0ff */
[----:B------:R-:W-:Y:S01]  /*a0e0*/  UMOV UR59, UR36 ;  /* 0x00000024003b7c82 */ /* 0x000fe20008000000 */
[----:B------:R-:W-:Y:S01]  /*a0f0*/  UMOV UR58, UR10 ;  /* 0x0000000a003a7c82 */ /* 0x000fe20008000000 */
[----:B------:R-:W-:Y:S02]  /*a100*/  UIADD3 UR48, UPT, UPT, UR4, 0x5d80, URZ ;  /* 0x00005d8004307890 */ /* 0x000fe4000fffe0ff */
[----:B------:R-:W-:Y:S01]  /*a110*/  UIADD3 UR49, UPT, UPT, UR9, 0x80, URZ ;  /* 0x0000008009317890 */ /* 0x000fe2000fffe0ff */
[----:B------:R3:W-:Y:S01]  /*a120*/  UTMASTG.3D [UR64], [UR6] ;  /* 0x00000040060073b5 */ /* 0x0007e20008010000 */
[----:B------:R-:W-:Y:S01]  /*a130*/  UMOV UR51, UR36 ;  /* 0x0000002400337c82 */ /* 0x000fe20008000000 */
[----:B------:R-:W-:Y:S01]  /*a140*/  UMOV UR50, UR10 ;  /* 0x0000000a00327c82 */ /* 0x000fe20008000000 */
[----:B------:R-:W-:Y:S02]  /*a150*/  UIADD3 UR72, UPT, UPT, UR4, 0x6180, URZ ;  /* 0x0000618004487890 */ /* 0x000fe4000fffe0ff */
[----:B------:R-:W-:Y:S01]  /*a160*/  UIADD3 UR73, UPT, UPT, UR9, 0x90, URZ ;  /* 0x0000009009497890 */ /* 0x000fe2000fffe0ff */
[----:B------:R-:W-:Y:S01]  /*a170*/  UMOV UR75, UR36 ;  /* 0x00000024004b7c82 */ /* 0x000fe20008000000 */
[----:B------:R-:W-:Y:S01]  /*a180*/  UMOV UR74, UR10 ;  /* 0x0000000a004a7c82 */ /* 0x000fe20008000000 */
[----:B------:R-:W-:Y:S02]  /*a190*/  UIADD3 UR16, UPT, UPT, UR4, 0x6580, URZ ;  /* 0x0000658004107890 */ /* 0x000fe4000fffe0ff */
[----:B------:R-:W-:Y:S01]  /*a1a0*/  UIADD3 UR17, UPT, UPT, UR9, 0xa0, URZ ;  /* 0x000000a009117890 */ /* 0x000fe2000fffe0ff */
[----:B------:R-:W-:Y:S01]  /*a1b0*/  UMOV UR19, UR36 ;  /* 0x0000002400137c82 */ /* 0x000fe20008000000 */
[----:B------:R-:W-:Y:S01]  /*a1c0*/  UMOV UR18, UR10 ;  /* 0x0000000a00127c82 */ /* 0x000fe20008000000 */
[----:B------:R-:W-:Y:S02]  /*a1d0*/  UIADD3 UR60, UPT, UPT, UR4, 0x6980, URZ ;  /* 0x00006980043c7890 */ /* 0x000fe4000fffe0ff */
[----:B--2---:R-:W-:Y:S02]  /*a1e0*/  UIADD3 UR52, UPT, UPT, UR4, 0x4d80, URZ ;  /* 0x00004d8004347890 */ /* 0x004fe4000fffe0ff */
[----:B------:R-:W-:Y:S02]  /*a1f0*/  UIADD3 UR53, UPT, UPT, UR9, 0x40, URZ ;  /* 0x0000004009357890 */ /* 0x000fe4000fffe0ff */
[----:B------:R-:W-:Y:S01]  /*a200*/  UIADD3 UR61, UPT, UPT, UR9, 0xb0, URZ ;  /* 0x000000b0093d7890 */ /* 0x000fe2000fffe0ff */
[----:B------:R-:W-:Y:S01]  /*a210*/  UMOV UR63, UR36 ;  /* 0x00000024003f7c82 */ /* 0x000fe20008000000 */
[----:B------:R-:W-:Y:S01]  /*a220*/  UMOV UR62, UR10 ;  /* 0x0000000a003e7c82 */ /* 0x000fe20008000000 */
[----:B------:R-:W-:Y:S02]  /*a230*/  UIADD3 UR32, UPT, UPT, UR4, 0x6d80, URZ ;  /* 0x00006d8004207890 */ /* 0x000fe4000fffe0ff */
[----:B------:R-:W-:Y:S02]  /*a240*/  UIADD3 UR33, UPT, UPT, UR9, 0xc0, URZ ;  /* 0x000000c009217890 */ /* 0x000fe4000fffe0ff */
[----:B------:R3:W-:Y:S01]  /*a250*/  UTMASTG.3D [UR52], [UR6] ;  /* 0x00000034060073b5 */ /* 0x0007e20008010000 */
[----:B------:R-:W-:Y:S01]  /*a260*/  UMOV UR35, UR36 ;  /* 0x0000002400237c82 */ /* 0x000fe20008000000 */
[----:B------:R-:W-:Y:S01]  /*a270*/  UMOV UR34, UR10 ;  /* 0x0000000a00227c82 */ /* 0x000fe20008000000 */
[----:B------:R-:W-:Y:S02]  /*a280*/  UIADD3 UR24, UPT, UPT, UR4, 0x7180, URZ ;  /* 0x0000718004187890 */ /* 0x000fe4000fffe0ff */
[----:B------:R-:W-:Y:S01]  /*a290*/  UIADD3 UR25, UPT, UPT, UR9, 0xd0, URZ ;  /* 0x000000d009197890 */ /* 0x000fe2000fffe0ff */
[----:B------:R-:W-:Y:S01]  /*a2a0*/  UMOV UR27, UR36 ;  /* 0x00000024001b7c82 */ /* 0x000fe20008000000 */
[----:B------:R3:W-:Y:S01]  /*a2b0*/  UTMASTG.3D [UR68], [UR6] ;  /* 0x00000044060073b5 */ /* 0x0007e20008010000 */
[----:B------:R-:W-:Y:S01]  /*a2c0*/  UMOV UR26, UR10 ;  /* 0x0000000a001a7c82 */ /* 0x000fe20008000000 */
[----:B------:R-:W-:Y:S02]  /*a2d0*/  UIADD3 UR12, UPT, UPT, UR4, 0x7580, URZ ;  /* 0x00007580040c7890 */ /* 0x000fe4000fffe0ff */
[----:B------:R-:W-:Y:S01]  /*a2e0*/  UIADD3 UR13, UPT, UPT, UR9, 0xe0, URZ ;  /* 0x000000e0090d7890 */ /* 0x000fe2000fffe0ff */
[----:B------:R-:W-:Y:S01]  /*a2f0*/  UMOV UR15, UR36 ;  /* 0x00000024000f7c82 */ /* 0x000fe20008000000 */
[----:B------:R-:W-:Y:S01]  /*a300*/  UMOV UR14, UR10 ;  /* 0x0000000a000e7c82 */ /* 0x000fe20008000000 */
[----:B------:R3:W-:Y:S01]  /*a310*/  UTMASTG.3D [UR20], [UR6] ;  /* 0x00000014060073b5 */ /* 0x0007e20008010000 */
        /* <DEDUP_REMOVED lines=8> */
[----:B------:R0:W-:Y:S01]  /*a3a0*/  UTMACMDFLUSH ;  /* 0x00000000000079b7 */ /* 0x0001e20000000000 */
[----:B---3--:R-:W-:Y:S04]  /*a3b0*/  DEPBAR.LE SB0, 0x0 ;  /* 0x000080000000791a */ /* 0x008fe80000000000 */
.L_x_110:
[----:B------:R-:W-:Y:S05]  /*a3c0*/  BSYNC.RECONVERGENT B0 ;  /* 0x0000000000007941 */ /* 0x000fea0003800200 */
.L_x_109:
[----:B-1----:R-:W2:Y:S01]  /*a3d0*/  LDL R4, [R1] ;  /* 0x0000000001047983 */ /* 0x002ea20000100800 */
[----:B------:R-:W-:Y:S02]  /*a3e0*/  R2UR UR4, R251 ;  /* 0x00000000fb0472ca */ /* 0x000fe400000e0000 */
[----:B------:R-:W-:Y:S01]  /*a3f0*/  R2UR UR6, R250 ;  /* 0x00000000fa0672ca */ /* 0x000fe200000e0000 */
[----:B------:R-:W-:Y:S01]  /*a400*/  BAR.SYNC.DEFER_BLOCKING 0x1, 0x80 ;  /* 0x0042000000007b1d */ /* 0x000fe20000010000 */
[----:B------:R-:W-:Y:S02]  /*a410*/  R2UR UR8, R247 ;  /* 0x00000000f70872ca */ /* 0x000fe400000e0000 */
[----:B------:R-:W-:Y:S02]  /*a420*/  R2UR UR7, R248 ;  /* 0x00000000f80772ca */ /* 0x000fe400000e0000 */
[----:B------:R-:W-:Y:S02]  /*a430*/  R2UR UR9, R252 ;  /* 0x00000000fc0972ca */ /* 0x000fe400000e0000 */
[----:B------:R-:W-:Y:S03]  /*a440*/  R2UR UR36, R249 ;  /* 0x00000000f92472ca */ /* 0x000fe600000e0000 */
[----:B------:R-:W-:Y:S02]  /*a450*/  UISETP.NE.AND UP2, UPT, UR4, URZ, UPT ;  /* 0x000000ff0400728c */ /* 0x000fe4000bf45270 */
[----:B------:R-:W-:Y:S02]  /*a460*/  UIADD3 UR4, UPT, UPT, UR40, 0x1, URZ ;  /* 0x0000000128047890 */ /* 0x000fe4000fffe0ff */
[----:B------:R-:W-:Y:S02]  /*a470*/  UISETP.NE.AND UP0, UPT, UR6, 0x2, UPT ;  /* 0x000000020600788c */ /* 0x000fe4000bf05270 */
[----:B------:R-:W-:Y:S02]  /*a480*/  UISETP.NE.AND UP1, UPT, UR4, 0x4, UPT ;  /* 0x000000040400788c */ /* 0x000fe4000bf25270 */
[----:B------:R-:W-:Y:S02]  /*a490*/  USEL UR17, UR6, URZ, UP0 ;  /* 0x000000ff06117287 */ /* 0x000fe40008000000 */
[----:B------:R-:W-:Y:S02]  /*a4a0*/  USEL UR6, URZ, 0x1, UP1 ;  /* 0x00000001ff067887 */ /* 0x000fe40008800000 */
[----:B------:R-:W-:Y:S02]  /*a4b0*/  UIADD3 UR47, UPT, UPT, UR38, UR9, URZ ;  /* 0x00000009262f7290 */ /* 0x000fe4000fffe0ff */
[----:B------:R-:W-:Y:S02]  /*a4c0*/  ULOP3.LUT UR7, UR7, UR6, URZ, 0x3c, !UPT ;  /* 0x0000000607077292 */ /* 0x000fe4000f8e3cff */
[----:B------:R-:W-:Y:S04]  /*a4d0*/  USEL UR40, UR4, URZ, UP1 ;  /* 0x000000ff04287287 */ /* 0x000fe80008800000 */
[----:B------:R-:W-:Y:S01]  /*a4e0*/  IMAD.U32 R248, RZ, RZ, UR7 ;  /* 0x00000007fff87e24 */ /* 0x000fe2000f8e00ff */
[----:B--2---:R-:W-:Y:S11]  /*a4f0*/  R2UR UR5, R4 ;  /* 0x00000000040572ca */ /* 0x004ff600000e0000 */
[----:B------:R-:W-:Y:S02]  /*a500*/  @!UPT UIADD3 URZ, UPT, UPT, URZ, URZ, URZ ;  /* 0x000000fffffff290 */ /* 0x000fe4000fffe0ff */
[----:B------:R-:W-:Y:S02]  /*a510*/  UIADD3 UR46, UPT, UPT, UR39, UR5, URZ ;  /* 0x00000005272e7290 */ /* 0x000fe4000fffe0ff */
[----:B------:R-:W-:Y:S04]  /*a520*/  USEL UR5, URZ, 0x1, UP0 ;  /* 0x00000001ff057887 */ /* 0x000fe80008000000 */
[----:B------:R-:W-:Y:S06]  /*a530*/  ULOP3.LUT UR8, UR8, UR5, URZ, 0x3c, !UPT ;  /* 0x0000000508087292 */ /* 0x000fec000f8e3cff */
[----:B------:R-:W-:Y:S01]  /*a540*/  IMAD.U32 R247, RZ, RZ, UR8 ;  /* 0x00000008fff77e24 */ /* 0x000fe2000f8e00ff */
[----:B------:R-:W-:Y:S06]  /*a550*/  BRA.U UP2, `(.L_x_111) ;  /* 0xffffffad02507547 */ /* 0x000fec000b83ffff */
[----:B------:R-:W-:Y:S05]  /*a560*/  EXIT ;  /* 0x000000000000794d */ /* 0x000fea0003800000 */
.L_x_24:
[----:B---3--:R3:W4:Y:S02]  /*a570*/  SYNCS.PHASECHK.TRANS64.TRYWAIT P0, [R2+URZ+0xe0], R3 ;  /* 0x0000e003020075a7 */ /* 0x00872400080011ff */
[----:B----4-:R-:W-:Y:S05]  /*a580*/  @!P0 NANOSLEEP.SYNCS 0x989680 ;  /* 0x009896800000895d */ /* 0x010fea0003900000 */
[----:B------:R-:W4:Y:S02]  /*a590*/  @!P0 SYNCS.PHASECHK.TRANS64 P0, [R2+URZ+0xe0], R3 ;  /* 0x0000e003020085a7 */ /* 0x000f2400080010ff */
[----:B----4-:R-:W-:Y:S05]  /*a5a0*/  @!P0 BRA `(.L_x_24) ;  /* 0xfffffffc00f08947 */ /* 0x010fea000383ffff */
[----:B------:R-:W-:Y:S05]  /*a5b0*/  BRA `(.L_x_112) ;  /* 0xffffff7000bc7947 */ /* 0x000fea000383ffff */
.L_x_27:
[----:B--2---:R-:W-:Y:S07]  /*a5c0*/  MOV R4, UR33 ;  /* 0x0000002100047c02 */ /* 0x004fee0008000f00 */
.L_x_113:
[----:B-1----:R1:W2:Y:S02]  /*a5d0*/  SYNCS.PHASECHK.TRANS64.TRYWAIT P0, [R4+URZ+0x28], R2 ;  /* 0x00002802040075a7 */ /* 0x0022a400080011ff */
[----:B--2---:R-:W-:Y:S05]  /*a5e0*/  @!P0 NANOSLEEP.SYNCS 0x989680 ;  /* 0x009896800000895d */ /* 0x004fea0003900000 */
[----:B------:R-:W2:Y:S02]  /*a5f0*/  @!P0 SYNCS.PHASECHK.TRANS64 P0, [R4+URZ+0x28], R2 ;  /* 0x00002802040085a7 */ /* 0x000ea400080010ff */
[----:B--2---:R-:W-:Y:S05]  /*a600*/  @!P0 BRA `(.L_x_113) ;  /* 0xfffffffc00f08947 */ /* 0x004fea000383ffff */
[----:B------:R-:W-:Y:S05]  /*a610*/  BRA `(.L_x_26) ;  /* 0xffffff7400047947 */ /* 0x000fea000383ffff */
.L_x_34:
[----:B------:R-:W-:Y:S07]  /*a620*/  MOV R3, UR17 ;  /* 0x0000001100037c02 */ /* 0x000fee0008000f00 */
.L_x_114:
[----:B-1----:R1:W2:Y:S02]  /*a630*/  SYNCS.PHASECHK.TRANS64.TRYWAIT P0, [R3+URZ+0x28], R4 ;  /* 0x00002804030075a7 */ /* 0x0022a400080011ff */
[----:B--2---:R-:W-:Y:S05]  /*a640*/  @!P0 NANOSLEEP.SYNCS 0x989680 ;  /* 0x009896800000895d */ /* 0x004fea0003900000 */
[----:B------:R-:W2:Y:S02]  /*a650*/  @!P0 SYNCS.PHASECHK.TRANS64 P0, [R3+URZ+0x28], R4 ;  /* 0x00002804030085a7 */ /* 0x000ea400080010ff */
[----:B--2---:R-:W-:Y:S05]  /*a660*/  @!P0 BRA `(.L_x_114) ;  /* 0xfffffffc00f08947 */ /* 0x004fea000383ffff */
[----:B------:R-:W-:Y:S05]  /*a670*/  BRA `(.L_x_33) ;  /* 0xffffff7400c07947 */ /* 0x000fea000383ffff */
.L_x_39:
[----:B-1----:R1:W2:Y:S02]  /*a680*/  SYNCS.PHASECHK.TRANS64.TRYWAIT P0, [R3+URZ+0x70], R2 ;  /* 0x00007002030075a7 */ /* 0x0022a400080011ff */
[----:B--2---:R-:W-:Y:S05]  /*a690*/  @!P0 NANOSLEEP.SYNCS 0x989680 ;  /* 0x009896800000895d */ /* 0x004fea0003900000 */
[----:B------:R-:W2:Y:S02]  /*a6a0*/  @!P0 SYNCS.PHASECHK.TRANS64 P0, [R3+URZ+0x70], R2 ;  /* 0x00007002030085a7 */ /* 0x000ea400080010ff */
[----:B--2---:R-:W-:Y:S05]  /*a6b0*/  @!P0 BRA `(.L_x_39) ;  /* 0xfffffffc00f08947 */ /* 0x004fea000383ffff */
[----:B------:R-:W-:Y:S05]  /*a6c0*/  BRA `(.L_x_115) ;  /* 0xffffff7800647947 */ /* 0x000fea000383ffff */
.L_x_43:
[----:B------:R-:W-:-:S07]  /*a6d0*/  MOV R3, UR4 ;  /* 0x0000000400037c02 */ /* 0x000fce0008000f00 */
.L_x_116:
[----:B-1----:R1:W2:Y:S02]  /*a6e0*/  SYNCS.PHASECHK.TRANS64.TRYWAIT P0, [R3+URZ], R2 ;  /* 0x00000002030075a7 */ /* 0x0022a400080011ff */
[----:B--2---:R-:W-:Y:S05]  /*a6f0*/  @!P0 NANOSLEEP.SYNCS 0x989680 ;  /* 0x009896800000895d */ /* 0x004fea0003900000 */
[----:B------:R-:W2:Y:S02]  /*a700*/  @!P0 SYNCS.PHASECHK.TRANS64 P0, [R3+URZ], R2 ;  /* 0x00000002030085a7 */ /* 0x000ea400080010ff */
[----:B--2---:R-:W-:Y:S05]  /*a710*/  @!P0 BRA `(.L_x_116) ;  /* 0xfffffffc00f08947 */ /* 0x004fea000383ffff */
[----:B------:R-:W-:Y:S05]  /*a720*/  BRA `(.L_x_117) ;  /* 0xffffff8000147947 */ /* 0x000fea000383ffff */
.L_x_44:
[----:B------:R-:W-:-:S07]  /*a730*/  MOV R3, UR5 ;  /* 0x0000000500037c02 */ /* 0x000fce0008000f00 */
.L_x_118:
[----:B-1----:R1:W2:Y:S02]  /*a740*/  SYNCS.PHASECHK.TRANS64.TRYWAIT P0, [R3+URZ], R2 ;  /* 0x00000002030075a7 */ /* 0x0022a400080011ff */
[----:B--2---:R-:W-:Y:S05]  /*a750*/  @!P0 NANOSLEEP.SYNCS 0x989680 ;  /* 0x009896800000895d */ /* 0x004fea0003900000 */
[----:B------:R-:W2:Y:S02]  /*a760*/  @!P0 SYNCS.PHASECHK.TRANS64 P0, [R3+URZ], R2 ;  /* 0x00000002030085a7 */ /* 0x000ea400080010ff */
[----:B--2---:R-:W-:Y:S05]  /*a770*/  @!P0 BRA `(.L_x_118) ;  /* 0xfffffffc00f08947 */ /* 0x004fea000383ffff */
[----:B------:R-:W-:Y:S05]  /*a780*/  BRA `(.L_x_119) ;  /* 0xffffff8000207947 */ /* 0x000fea000383ffff */
.L_x_45:
[----:B------:R-:W-:-:S07]  /*a790*/  MOV R3, UR5 ;  /* 0x0000000500037c02 */ /* 0x000fce0008000f00 */
.L_x_120:
[----:B-1----:R1:W2:Y:S02]  /*a7a0*/  SYNCS.PHASECHK.TRANS64.TRYWAIT P0, [R3+URZ], R2 ;  /* 0x00000002030075a7 */ /* 0x0022a400080011ff */
[----:B--2---:R-:W-:Y:S05]  /*a7b0*/  @!P0 NANOSLEEP.SYNCS 0x989680 ;  /* 0x009896800000895d */ /* 0x004fea0003900000 */
[----:B------:R-:W2:Y:S02]  /*a7c0*/  @!P0 SYNCS.PHASECHK.TRANS64 P0, [R3+URZ], R2 ;  /* 0x00000002030085a7 */ /* 0x000ea400080010ff */
[----:B--2---:R-:W-:Y:S05]  /*a7d0*/  @!P0 BRA `(.L_x_120) ;  /* 0xfffffffc00f08947 */ /* 0x004fea000383ffff */
[----:B------:R-:W-:Y:S05]  /*a7e0*/  BRA `(.L_x_121) ;  /* 0xffffff80002c7947 */ /* 0x000fea000383ffff */
.L_x_46:
[----:B------:R-:W-:-:S07]  /*a7f0*/  MOV R3, UR5 ;  /* 0x0000000500037c02 */ /* 0x000fce0008000f00 */
.L_x_122:
[----:B-1----:R1:W2:Y:S02]  /*a800*/  SYNCS.PHASECHK.TRANS64.TRYWAIT P0, [R3+URZ], R2 ;  /* 0x00000002030075a7 */ /* 0x0022a400080011ff */
[----:B--2---:R-:W-:Y:S05]  /*a810*/  @!P0 NANOSLEEP.SYNCS 0x989680 ;  /* 0x009896800000895d */ /* 0x004fea0003900000 */
[----:B------:R-:W2:Y:S02]  /*a820*/  @!P0 SYNCS.PHASECHK.TRANS64 P0, [R3+URZ], R2 ;  /* 0x00000002030085a7 */ /* 0x000ea400080010ff */
[----:B--2---:R-:W-:Y:S05]  /*a830*/  @!P0 BRA `(.L_x_122) ;  /* 0xfffffffc00f08947 */ /* 0x004fea000383ffff */
[----:B------:R-:W-:Y:S05]  /*a840*/  BRA `(.L_x_123) ;  /* 0xffffff8000387947 */ /* 0x000fea000383ffff */
.L_x_49:
[----:B--2---:R2:W3:Y:S02]  /*a850*/  SYNCS.PHASECHK.TRANS64.TRYWAIT P0, [R0+URZ+0xd0], R2 ;  /* 0x0000d002000075a7 */ /* 0x0044e400080011ff */
[----:B---3--:R-:W-:Y:S05]  /*a860*/  @!P0 NANOSLEEP.SYNCS 0x989680 ;  /* 0x009896800000895d */ /* 0x008fea0003900000 */
[----:B------:R-:W3:Y:S02]  /*a870*/  @!P0 SYNCS.PHASECHK.TRANS64 P0, [R0+URZ+0xd0], R2 ;  /* 0x0000d002000085a7 */ /* 0x000ee400080010ff */
[----:B---3--:R-:W-:Y:S05]  /*a880*/  @!P0 BRA `(.L_x_49) ;  /* 0xfffffffc00f08947 */ /* 0x008fea000383ffff */
[----:B------:R-:W-:Y:S05]  /*a890*/  BRA `(.L_x_124) ;  /* 0xffffff80009c7947 */ /* 0x000fea000383ffff */
.L_x_50:
[----:B------:R-:W-:-:S07]  /*a8a0*/  MOV R3, UR4 ;  /* 0x0000000400037c02 */ /* 0x000fce0008000f00 */
.L_x_125:
[----:B--2---:R2:W3:Y:S02]  /*a8b0*/  SYNCS.PHASECHK.TRANS64.TRYWAIT P0, [R3+URZ+0x80], R2 ;  /* 0x00008002030075a7 */ /* 0x0044e400080011ff */
[----:B---3--:R-:W-:Y:S05]  /*a8c0*/  @!P0 NANOSLEEP.SYNCS 0x989680 ;  /* 0x009896800000895d */ /* 0x008fea0003900000 */
[----:B------:R-:W3:Y:S02]  /*a8d0*/  @!P0 SYNCS.PHASECHK.TRANS64 P0, [R3+URZ+0x80], R2 ;  /* 0x00008002030085a7 */ /* 0x000ee400080010ff */
[----:B---3--:R-:W-:Y:S05]  /*a8e0*/  @!P0 BRA `(.L_x_125) ;  /* 0xfffffffc00f08947 */ /* 0x008fea000383ffff */
[----:B------:R-:W-:Y:S05]  /*a8f0*/  BRA `(.L_x_126) ;  /* 0xffffff8000ac7947 */ /* 0x000fea000383ffff */
.L_x_51:
[----:B--2---:R2:W3:Y:S02]  /*a900*/  SYNCS.PHASECHK.TRANS64.TRYWAIT P1, [R0+URZ+0x70], R2 ;  /* 0x00007002000075a7 */ /* 0x0044e400080211ff */
[----:B---3--:R-:W-:Y:S05]  /*a910*/  @!P1 NANOSLEEP.SYNCS 0x989680 ;  /* 0x009896800000995d */ /* 0x008fea0003900000 */
[----:B------:R-:W3:Y:S02]  /*a920*/  @!P1 SYNCS.PHASECHK.TRANS64 P1, [R0+URZ+0x70], R2 ;  /* 0x00007002000095a7 */ /* 0x000ee400080210ff */
[----:B---3--:R-:W-:Y:S05]  /*a930*/  @!P1 BRA `(.L_x_51) ;  /* 0xfffffffc00f09947 */ /* 0x008fea000383ffff */
[----:B------:R-:W-:Y:S05]  /*a940*/  BRA `(.L_x_127) ;  /* 0xffffff8000dc7947 */ /* 0x000fea000383ffff */
.L_x_54:
[----:B------:R-:W-:-:S07]  /*a950*/  MOV R2, UR4 ;  /* 0x0000000400027c02 */ /* 0x000fce0008000f00 */
.L_x_128:
[----:B--2---:R2:W3:Y:S02]  /*a960*/  SYNCS.PHASECHK.TRANS64.TRYWAIT P0, [R2+URZ+0x80], R0 ;  /* 0x00008000020075a7 */ /* 0x0044e400080011ff */
[----:B---3--:R-:W-:Y:S05]  /*a970*/  @!P0 NANOSLEEP.SYNCS 0x989680 ;  /* 0x009896800000895d */ /* 0x008fea0003900000 */
[----:B------:R-:W3:Y:S02]  /*a980*/  @!P0 SYNCS.PHASECHK.TRANS64 P0, [R2+URZ+0x80], R0 ;  /* 0x00008000020085a7 */ /* 0x000ee400080010ff */
[----:B---3--:R-:W-:Y:S05]  /*a990*/  @!P0 BRA `(.L_x_128) ;  /* 0xfffffffc00f08947 */ /* 0x008fea000383ffff */
[----:B------:R-:W-:Y:S05]  /*a9a0*/  BRA `(.L_x_53) ;  /* 0xffffff8400307947 */ /* 0x000fea000383ffff */
.L_x_61:
[----:B-1----:R1:W2:Y:S02]  /*a9b0*/  SYNCS.PHASECHK.TRANS64.TRYWAIT P1, [R3+URZ+0x70], R4 ;  /* 0x00007004030075a7 */ /* 0x0022a400080211ff */
[----:B--2---:R-:W-:Y:S05]  /*a9c0*/  @!P1 NANOSLEEP.SYNCS 0x989680 ;  /* 0x009896800000995d */ /* 0x004fea0003900000 */
[----:B------:R-:W2:Y:S02]  /*a9d0*/  @!P1 SYNCS.PHASECHK.TRANS64 P1, [R3+URZ+0x70], R4 ;  /* 0x00007004030095a7 */ /* 0x000ea400080210ff */
[----:B--2---:R-:W-:Y:S05]  /*a9e0*/  @!P1 BRA `(.L_x_61) ;  /* 0xfffffffc00f09947 */ /* 0x004fea000383ffff */
[----:B------:R-:W-:Y:S05]  /*a9f0*/  BRA `(.L_x_129) ;  /* 0xffffff8800a87947 */ /* 0x000fea000383ffff */
.L_x_62:
[----:B------:R-:W-:-:S07]  /*aa00*/  MOV R4, UR31 ;  /* 0x0000001f00047c02 */ /* 0x000fce0008000f00 */
.L_x_130:
[----:B-1----:R1:W2:Y:S02]  /*aa10*/  SYNCS.PHASECHK.TRANS64.TRYWAIT P0, [R4+URZ+0xb0], R3 ;  /* 0x0000b003040075a7 */ /* 0x0022a400080011ff */
[----:B--2---:R-:W-:Y:S05]  /*aa20*/  @!P0 NANOSLEEP.SYNCS 0x989680 ;  /* 0x009896800000895d */ /* 0x004fea0003900000 */
[----:B------:R-:W2:Y:S02]  /*aa30*/  @!P0 SYNCS.PHASECHK.TRANS64 P0, [R4+URZ+0xb0], R3 ;  /* 0x0000b003040085a7 */ /* 0x000ea400080010ff */
[----:B--2---:R-:W-:Y:S05]  /*aa40*/  @!P0 BRA `(.L_x_130) ;  /* 0xfffffffc00f08947 */ /* 0x004fea000383ffff */
[----:B------:R-:W-:Y:S05]  /*aa50*/  BRA `(.L_x_131) ;  /* 0xffffff8800f07947 */ /* 0x000fea000383ffff */
.L_x_65:
[----:B------:R-:W-:Y:S07]  /*aa60*/  MOV R2, UR7 ;  /* 0x0000000700027c02 */ /* 0x000fee0008000f00 */
.L_x_132:
[----:B-1----:R1:W2:Y:S02]  /*aa70*/  SYNCS.PHASECHK.TRANS64.TRYWAIT P0, [R2+URZ], R3 ;  /* 0x00000003020075a7 */ /* 0x0022a400080011ff */
[----:B--2---:R-:W-:Y:S05]  /*aa80*/  @!P0 NANOSLEEP.SYNCS 0x989680 ;  /* 0x009896800000895d */ /* 0x004fea0003900000 */
[----:B------:R-:W2:Y:S02]  /*aa90*/  @!P0 SYNCS.PHASECHK.TRANS64 P0, [R2+URZ], R3 ;  /* 0x00000003020085a7 */ /* 0x000ea400080010ff */
[----:B--2---:R-:W-:Y:S05]  /*aaa0*/  @!P0 BRA `(.L_x_132) ;  /* 0xfffffffc00f08947 */ /* 0x004fea000383ffff */
[----:B------:R-:W-:Y:S05]  /*aab0*/  BRA `(.L_x_64) ;  /* 0xffffff8c000c7947 */ /* 0x000fea000383ffff */
.L_x_68:
[----:B------:R-:W-:-:S07]  /*aac0*/  MOV R2, UR4 ;  /* 0x0000000400027c02 */ /* 0x000fce0008000f00 */
.L_x_133:
[----:B--2---:R2:W3:Y:S02]  /*aad0*/  SYNCS.PHASECHK.TRANS64.TRYWAIT P0, [R2+URZ], R0 ;  /* 0x00000000020075a7 */ /* 0x0044e400080011ff */
[----:B---3--:R-:W-:Y:S05]  /*aae0*/  @!P0 NANOSLEEP.SYNCS 0x989680 ;  /* 0x009896800000895d */ /* 0x008fea0003900000 */
[----:B------:R-:W3:Y:S02]  /*aaf0*/  @!P0 SYNCS.PHASECHK.TRANS64 P0, [R2+URZ], R0 ;  /* 0x00000000020085a7 */ /* 0x000ee400080010ff */
[----:B---3--:R-:W-:Y:S05]  /*ab00*/  @!P0 BRA `(.L_x_133) ;  /* 0xfffffffc00f08947 */ /* 0x008fea000383ffff */
[----:B------:R-:W-:Y:S05]  /*ab10*/  BRA `(.L_x_134) ;  /* 0xffffff8c00ec7947 */ /* 0x000fea000383ffff */
.L_x_69:
[----:B------:R-:W-:-:S07]  /*ab20*/  MOV R3, UR5 ;  /* 0x0000000500037c02 */ /* 0x000fce0008000f00 */
.L_x_135:
[----:B-1----:R1:W2:Y:S02]  /*ab30*/  SYNCS.PHASECHK.TRANS64.TRYWAIT P0, [R3+URZ], R2 ;  /* 0x00000002030075a7 */ /* 0x0022a400080011ff */
[----:B--2---:R-:W-:Y:S05]  /*ab40*/  @!P0 NANOSLEEP.SYNCS 0x989680 ;  /* 0x009896800000895d */ /* 0x004fea0003900000 */
[----:B------:R-:W2:Y:S02]  /*ab50*/  @!P0 SYNCS.PHASECHK.TRANS64 P0, [R3+URZ], R2 ;  /* 0x00000002030085a7 */ /* 0x000ea400080010ff */
[----:B--2---:R-:W-:Y:S05]  /*ab60*/  @!P0 BRA `(.L_x_135) ;  /* 0xfffffffc00f08947 */ /* 0x004fea000383ffff */
[----:B------:R-:W-:Y:S05]  /*ab70*/  BRA `(.L_x_136) ;  /* 0xffffff8c00f87947 */ /* 0x000fea000383ffff */
.L_x_70:
[----:B------:R-:W-:-:S07]  /*ab80*/  MOV R3, UR5 ;  /* 0x0000000500037c02 */ /* 0x000fce0008000f00 */
.L_x_137:
[----:B-1----:R1:W2:Y:S02]  /*ab90*/  SYNCS.PHASECHK.TRANS64.TRYWAIT P0, [R3+URZ], R2 ;  /* 0x00000002030075a7 */ /* 0x0022a400080011ff */
[----:B--2---:R-:W-:Y:S05]  /*aba0*/  @!P0 NANOSLEEP.SYNCS 0x989680 ;  /* 0x009896800000895d */ /* 0x004fea0003900000 */
[----:B------:R-:W2:Y:S02]  /*abb0*/  @!P0 SYNCS.PHASECHK.TRANS64 P0, [R3+URZ], R2 ;  /* 0x00000002030085a7 */ /* 0x000ea400080010ff */
[----:B--2---:R-:W-:Y:S05]  /*abc0*/  @!P0 BRA `(.L_x_137) ;  /* 0xfffffffc00f08947 */ /* 0x004fea000383ffff */
[----:B------:R-:W-:Y:S05]  /*abd0*/  BRA `(.L_x_138) ;  /* 0xffffff9000047947 */ /* 0x000fea000383ffff */
.L_x_71:
[----:B-1----:R-:W-:-:S07]  /*abe0*/  MOV R2, UR4 ;  /* 0x0000000400027c02 */ /* 0x002fce0008000f00 */
.L_x_139:
[----:B-1----:R1:W2:Y:S02]  /*abf0*/  SYNCS.PHASECHK.TRANS64.TRYWAIT P0, [R2+URZ], R0 ;  /* 0x00000000020075a7 */ /* 0x0022a400080011ff */
[----:B--2---:R-:W-:Y:S05]  /*ac00*/  @!P0 NANOSLEEP.SYNCS 0x989680 ;  /* 0x009896800000895d */ /* 0x004fea0003900000 */
[----:B------:R-:W2:Y:S02]  /*ac10*/  @!P0 SYNCS.PHASECHK.TRANS64 P0, [R2+URZ], R0 ;  /* 0x00000000020085a7 */ /* 0x000ea400080010ff */
[----:B--2---:R-:W-:Y:S05]  /*ac20*/  @!P0 BRA `(.L_x_139) ;  /* 0xfffffffc00f08947 */ /* 0x004fea000383ffff */
[----:B------:R-:W-:Y:S05]  /*ac30*/  BRA `(.L_x_140) ;  /* 0xffffff9000107947 */ /* 0x000fea000383ffff */
.L_x_76:
[----:B--2---:R2:W3:Y:S02]  /*ac40*/  SYNCS.PHASECHK.TRANS64.TRYWAIT P0, [R2+URZ+0x70], R0 ;  /* 0x00007000020075a7 */ /* 0x0044e400080011ff */
[----:B---3--:R-:W-:Y:S05]  /*ac50*/  @!P0 NANOSLEEP.SYNCS 0x989680 ;  /* 0x009896800000895d */ /* 0x008fea0003900000 */
[----:B------:R-:W3:Y:S02]  /*ac60*/  @!P0 SYNCS.PHASECHK.TRANS64 P0, [R2+URZ+0x70], R0 ;  /* 0x00007000020085a7 */ /* 0x000ee400080010ff */
[----:B---3--:R-:W-:Y:S05]  /*ac70*/  @!P0 BRA `(.L_x_76) ;  /* 0xfffffffc00f08947 */ /* 0x008fea000383ffff */
[----:B------:R-:W-:Y:S05]  /*ac80*/  BRA `(.L_x_141) ;  /* 0xffffff9400387947 */ /* 0x000fea000383ffff */
.L_x_79:
[----:B------:R-:W-:Y:S07]  /*ac90*/  MOV R2, UR29 ;  /* 0x0000001d00027c02 */ /* 0x000fee0008000f00 */
.L_x_142:
[----:B--2---:R2:W3:Y:S02]  /*aca0*/  SYNCS.PHASECHK.TRANS64.TRYWAIT P1, [R2+URZ+0x68], R0 ;  /* 0x00006800020075a7 */ /* 0x0044e400080211ff */
[----:B---3--:R-:W-:Y:S05]  /*acb0*/  @!P1 NANOSLEEP.SYNCS 0x989680 ;  /* 0x009896800000995d */ /* 0x008fea0003900000 */
[----:B------:R-:W3:Y:S02]  /*acc0*/  @!P1 SYNCS.PHASECHK.TRANS64 P1, [R2+URZ+0x68], R0 ;  /* 0x00006800020095a7 */ /* 0x000ee400080210ff */
[----:B---3--:R-:W-:Y:S05]  /*acd0*/  @!P1 BRA `(.L_x_142) ;  /* 0xfffffffc00f09947 */ /* 0x008fea000383ffff */
[----:B------:R-:W-:Y:S05]  /*ace0*/  BRA `(.L_x_78) ;  /* 0xffffff9800ac7947 */ /* 0x000fea000383ffff */
.L_x_82:
[----:B------:R-:W-:Y:S07]  /*acf0*/  MOV R2, UR29 ;  /* 0x0000001d00027c02 */ /* 0x000fee0008000f00 */
.L_x_143:
[----:B--2---:R2:W3:Y:S02]  /*ad00*/  SYNCS.PHASECHK.TRANS64.TRYWAIT P0, [R2+URZ+0x58], R4 ;  /* 0x00005804020075a7 */ /* 0x0044e400080011ff */
[----:B---3--:R-:W-:Y:S05]  /*ad10*/  @!P0 NANOSLEEP.SYNCS 0x989680 ;  /* 0x009896800000895d */ /* 0x008fea0003900000 */
[----:B------:R-:W3:Y:S02]  /*ad20*/  @!P0 SYNCS.PHASECHK.TRANS64 P0, [R2+URZ+0x58], R4 ;  /* 0x00005804020085a7 */ /* 0x000ee400080010ff */
[----:B---3--:R-:W-:Y:S05]  /*ad30*/  @!P0 BRA `(.L_x_143) ;  /* 0xfffffffc00f08947 */ /* 0x008fea000383ffff */
[----:B------:R-:W-:Y:S05]  /*ad40*/  BRA `(.L_x_144) ;  /* 0xffffff9c00047947 */ /* 0x000fea000383ffff */
.L_x_85:
[----:B------:R-:W-:Y:S07]  /*ad50*/  MOV R2, UR4 ;  /* 0x0000000400027c02 */ /* 0x000fee0008000f00 */
.L_x_145:
[----:B-1----:R1:W2:Y:S02]  /*ad60*/  SYNCS.PHASECHK.TRANS64.TRYWAIT P0, [R2+URZ+0x70], R0 ;  /* 0x00007000020075a7 */ /* 0x0022a400080011ff */
[----:B--2---:R-:W-:Y:S05]  /*ad70*/  @!P0 NANOSLEEP.SYNCS 0x989680 ;  /* 0x009896800000895d */ /* 0x004fea0003900000 */
[----:B------:R-:W2:Y:S02]  /*ad80*/  @!P0 SYNCS.PHASECHK.TRANS64 P0, [R2+URZ+0x70], R0 ;  /* 0x00007000020085a7 */ /* 0x000ea400080010ff */
[----:B--2---:R-:W-:Y:S05]  /*ad90*/  @!P0 BRA `(.L_x_145) ;  /* 0xfffffffc00f08947 */ /* 0x004fea000383ffff */
[----:B------:R-:W-:Y:S05]  /*ada0*/  BRA `(.L_x_146) ;  /* 0xffffffa400647947 */ /* 0x000fea000383ffff */
.L_x_91:
[----:B------:R-:W-:Y:S07]  /*adb0*/  MOV R2, UR16 ;  /* 0x0000001000027c02 */ /* 0x000fee0008000f00 */
.L_x_147:
[----:B-1----:R1:W3:Y:S02]  /*adc0*/  SYNCS.PHASECHK.TRANS64.TRYWAIT P2, [R2+URZ+0x50], R0 ;  /* 0x00005000020075a7 */ /* 0x0022e400080411ff */
[----:B---3--:R-:W-:Y:S05]  /*add0*/  @!P2 NANOSLEEP.SYNCS 0x989680 ;  /* 0x009896800000a95d */ /* 0x008fea0003900000 */
[----:B------:R-:W3:Y:S02]  /*ade0*/  @!P2 SYNCS.PHASECHK.TRANS64 P2, [R2+URZ+0x50], R0 ;  /* 0x000050000200a5a7 */ /* 0x000ee400080410ff */
[----:B---3--:R-:W-:Y:S05]  /*adf0*/  @!P2 BRA `(.L_x_147) ;  /* 0xfffffffc00f0a947 */ /* 0x008fea000383ffff */
[----:B------:R-:W-:Y:S05]  /*ae00*/  BRA `(.L_x_90) ;  /* 0xffffffb000c07947 */ /* 0x000fea000383ffff */
.L_x_93:
[----:B-1----:R-:W-:Y:S07]  /*ae10*/  MOV R0, UR5 ;  /* 0x0000000500007c02 */ /* 0x002fee0008000f00 */
.L_x_148:
[----:B-1----:R1:W4:Y:S02]  /*ae20*/  SYNCS.PHASECHK.TRANS64.TRYWAIT P0, [R0+URZ+0x90], R4 ;  /* 0x00009004000075a7 */ /* 0x00232400080011ff */
[----:B----4-:R-:W-:Y:S05]  /*ae30*/  @!P0 NANOSLEEP.SYNCS 0x989680 ;  /* 0x009896800000895d */ /* 0x010fea0003900000 */
[----:B------:R-:W4:Y:S02]  /*ae40*/  @!P0 SYNCS.PHASECHK.TRANS64 P0, [R0+URZ+0x90], R4 ;  /* 0x00009004000085a7 */ /* 0x000f2400080010ff */
[----:B----4-:R-:W-:Y:S05]  /*ae50*/  @!P0 BRA `(.L_x_148) ;  /* 0xfffffffc00f08947 */ /* 0x010fea000383ffff */
[----:B------:R-:W-:Y:S05]  /*ae60*/  BRA `(.L_x_92) ;  /* 0xffffffb400c07947 */ /* 0x000fea000383ffff */
        .weak           $__internal_0_$__cuda_sm10x_tcgen05_guardrail_trap_col_being_dealloced_not_returned_by_alloc
        .type           $__internal_0_$__cuda_sm10x_tcgen05_guardrail_trap_col_being_dealloced_not_returned_by_alloc,@function
        .size           $__internal_0_$__cuda_sm10x_tcgen05_guardrail_trap_col_being_dealloced_not_returned_by_alloc,($__internal_1_$__cuda_sm10x_tcgen05_guardrail_trap_phase_invalid_during_alloc - $__internal_0_$__cuda_sm10x_tcgen05_guardrail_trap_col_being_dealloced_not_returned_by_alloc)
$__internal_0_$__cuda_sm10x_tcgen05_guardrail_trap_col_being_dealloced_not_returned_by_alloc:
[----:B------:R-:W-:Y:S05]  /*ae70*/  BPT.TRAP 0x1 ;  /* 0x000000040000795c */ /* 0x000fea0000300000 */
[----:B------:R-:W-:-:S04]  /*ae80*/  HFMA2 R3, -RZ, RZ, 0, 0 ;  /* 0x00000000ff037431 */ /* 0x000fc800000001ff */
[----:B------:R-:W-:Y:S05]  /*ae90*/  RET.REL.NODEC R2 `(_ZN7cutlass13device_kernelINS_4gemm6kernel13GemmUniversalIN4cute5tupleIJiiiiEEENS1_10collective13CollectiveMmaINS1_35MainloopSm100TmaUmmaWarpSpecializedILi5ELi2ELi4ENS5_IJNS4_1CILi2EEENSA_ILi1EEESC_EEEEENS5_IJNSA_ILi64EEENSA_ILi240EEENSA_ILi128EEEEEEaNS5_IJlSC_lEEEaSJ_NS4_8TiledMMAINS4_8MMA_AtomIJNS4_15SM100_MMA_S8_SSIaaiLi64ELi240ELNS4_4UMMA5MajorE0ELSO_0ELNSN_8SaturateE0EEEEEENS4_6LayoutINS5_IJSC_SC_SC_EEENS5_IJNSA_ILi0EEESU_SU_EEEEENS5_IJNS4_10UnderscoreESX_SX_EEEEENS4_13SM90_TMA_LOADENS4_14ComposedLayoutINS4_7SwizzleILi3ELi4ELi3EEENS4_18smem_ptr_flag_bitsILi8EEENSS_INS5_IJNSA_ILi8EEESH_EEENS5_IJSH_SC_EEEEEEEvNS4_8identityENS4_23SM90_TMA_LOAD_MULTICASTES1A_vS1B_EENS_8epilogue10collective18CollectiveEpilogueINS1E_23Sm100TmaWarpSpecializedILi1ELi1ELi120ELb0ELb0EEEJSI_NS5_IJNSS_ISF_SC_EENSS_ISG_SC_EEEEEaSJ_aSJ_NS1E_6fusion15FusionCallbacksIS1I_NS1M_17LinearCombinationIaiaiLNS_15FloatRoundStyleE2EEESI_S1L_JEEENS4_5SM1004TMEM4LOAD25SM100_TMEM_LOAD_16dp32b8xES10_NS11_INS12_ILi0ELi4ELi3EEES15_NSS_INS5_IJS16_NSA_ILi16EEEEEENS5_IJS1X_SC_EEEEEEENS4_39AutoVectorizingCopyWithAssumedAlignmentILi128EEENS4_14SM90_TMA_STOREES21_S23_S23_EEEvvEEEEvNT_6ParamsE) ;  /* 0xffffff5002587950 */ /* 0x000fea0003c3ffff */
        .weak           $__internal_1_$__cuda_sm10x_tcgen05_guardrail_trap_phase_invalid_during_alloc
        .type           $__internal_1_$__cuda_sm10x_tcgen05_guardrail_trap_phase_invalid_during_alloc,@function
        .size           $__internal_1_$__cuda_sm10x_tcgen05_guardrail_trap_phase_invalid_during_alloc,($__internal_2_$__cuda_sm10x_tcgen05_guardrail_trap_unallocated_columns_being_dealloced - $__internal_1_$__cuda_sm10x_tcgen05_guardrail_trap_phase_invalid_during_alloc)
$__internal_1_$__cuda_sm10x_tcgen05_guardrail_trap_phase_invalid_during_alloc:
[----:B------:R-:W-:Y:S05]  /*aea0*/  BPT.TRAP 0x1 ;  /* 0x000000040000795c */ /* 0x000fea0000300000 */
[----:B------:R-:W-:-:S04]  /*aeb0*/  MOV R5, 0x0 ;  /* 0x0000000000057802 */ /* 0x000fc80000000f00 */
[----:B------:R-:W-:Y:S05]  /*aec0*/  RET.REL.NODEC R4 `(_ZN7cutlass13device_kernelINS_4gemm6kernel13GemmUniversalIN4cute5tupleIJiiiiEEENS1_10collective13CollectiveMmaINS1_35MainloopSm100TmaUmmaWarpSpecializedILi5ELi2ELi4ENS5_IJNS4_1CILi2EEENSA_ILi1EEESC_EEEEENS5_IJNSA_ILi64EEENSA_ILi240EEENSA_ILi128EEEEEEaNS5_IJlSC_lEEEaSJ_NS4_8TiledMMAINS4_8MMA_AtomIJNS4_15SM100_MMA_S8_SSIaaiLi64ELi240ELNS4_4UMMA5MajorE0ELSO_0ELNSN_8SaturateE0EEEEEENS4_6LayoutINS5_IJSC_SC_SC_EEENS5_IJNSA_ILi0EEESU_SU_EEEEENS5_IJNS4_10UnderscoreESX_SX_EEEEENS4_13SM90_TMA_LOADENS4_14ComposedLayoutINS4_7SwizzleILi3ELi4ELi3EEENS4_18smem_ptr_flag_bitsILi8EEENSS_INS5_IJNSA_ILi8EEESH_EEENS5_IJSH_SC_EEEEEEEvNS4_8identityENS4_23SM90_TMA_LOAD_MULTICASTES1A_vS1B_EENS_8epilogue10collective18CollectiveEpilogueINS1E_23Sm100TmaWarpSpecializedILi1ELi1ELi120ELb0ELb0EEEJSI_NS5_IJNSS_ISF_SC_EENSS_ISG_SC_EEEEEaSJ_aSJ_NS1E_6fusion15FusionCallbacksIS1I_NS1M_17LinearCombinationIaiaiLNS_15FloatRoundStyleE2EEESI_S1L_JEEENS4_5SM1004TMEM4LOAD25SM100_TMEM_LOAD_16dp32b8xES10_NS11_INS12_ILi0ELi4ELi3EEES15_NSS_INS5_IJS16_NSA_ILi16EEEEEENS5_IJS1X_SC_EEEEEEENS4_39AutoVectorizingCopyWithAssumedAlignmentILi128EEENS4_14SM90_TMA_STOREES21_S23_S23_EEEvvEEEEvNT_6ParamsE) ;  /* 0xffffff50044c7950 */ /* 0x000fea0003c3ffff */
        .weak           $__internal_2_$__cuda_sm10x_tcgen05_guardrail_trap_unallocated_columns_being_dealloced
        .type           $__internal_2_$__cuda_sm10x_tcgen05_guardrail_trap_unallocated_columns_being_dealloced,@function
        .size           $__internal_2_$__cuda_sm10x_tcgen05_guardrail_trap_unallocated_columns_being_dealloced,(.L_x_150 - $__internal_2_$__cuda_sm10x_tcgen05_guardrail_trap_unallocated_columns_being_dealloced)
$__internal_2_$__cuda_sm10x_tcgen05_guardrail_trap_unallocated_columns_being_dealloced:
[----:B------:R-:W-:Y:S05]  /*aed0*/  BPT.TRAP 0x1 ;  /* 0x000000040000795c */ /* 0x000fea0000300000 */
[----:B------:R-:W-:-:S04]  /*aee0*/  HFMA2 R3, -RZ, RZ, 0, 0 ;  /* 0x00000000ff037431 */ /* 0x000fc800000001ff */
[----:B------:R-:W-:Y:S05]  /*aef0*/  RET.REL.NODEC R2 `(_ZN7cutlass13device_kernelINS_4gemm6kernel13GemmUniversalIN4cute5tupleIJiiiiEEENS1_10collective13CollectiveMmaINS1_35MainloopSm100TmaUmmaWarpSpecializedILi5ELi2ELi4ENS5_IJNS4_1CILi2EEENSA_ILi1EEESC_EEEEENS5_IJNSA_ILi64EEENSA_ILi240EEENSA_ILi128EEEEEEaNS5_IJlSC_lEEEaSJ_NS4_8TiledMMAINS4_8MMA_AtomIJNS4_15SM100_MMA_S8_SSIaaiLi64ELi240ELNS4_4UMMA5MajorE0ELSO_0ELNSN_8SaturateE0EEEEEENS4_6LayoutINS5_IJSC_SC_SC_EEENS5_IJNSA_ILi0EEESU_SU_EEEEENS5_IJNS4_10UnderscoreESX_SX_EEEEENS4_13SM90_TMA_LOADENS4_14ComposedLayoutINS4_7SwizzleILi3ELi4ELi3EEENS4_18smem_ptr_flag_bitsILi8EEENSS_INS5_IJNSA_ILi8EEESH_EEENS5_IJSH_SC_EEEEEEEvNS4_8identityENS4_23SM90_TMA_LOAD_MULTICASTES1A_vS1B_EENS_8epilogue10collective18CollectiveEpilogueINS1E_23Sm100TmaWarpSpecializedILi1ELi1ELi120ELb0ELb0EEEJSI_NS5_IJNSS_ISF_SC_EENSS_ISG_SC_EEEEEaSJ_aSJ_NS1E_6fusion15FusionCallbacksIS1I_NS1M_17LinearCombinationIaiaiLNS_15FloatRoundStyleE2EEESI_S1L_JEEENS4_5SM1004TMEM4LOAD25SM100_TMEM_LOAD_16dp32b8xES10_NS11_INS12_ILi0ELi4ELi3EEES15_NSS_INS5_IJS16_NSA_ILi16EEEEEENS5_IJS1X_SC_EEEEEEENS4_39AutoVectorizingCopyWithAssumedAlignmentILi128EEENS4_14SM90_TMA_STOREES21_S23_S23_EEEvvEEEEvNT_6ParamsE) ;  /* 0xffffff5002407950 */ /* 0x000fea0003c3ffff */
.L_x_149:
[----:B------:R-:W-:-:S00]  /*af00*/  BRA `(.L_x_149) ;  /* 0xfffffffc00fc7947 */ /* 0x000fc0000383ffff */
[----:B------:R-:W-:-:S00]  /*af10*/  NOP ;  /* 0x0000000000007918 */ /* 0x000fc00000000000 */
        /* <DEDUP_REMOVED lines=14> */
.L_x_150:


//--------------------- .nv.global.init           --------------------------
	.section	.nv.global.init,"aw",@progbits
.nv.global.init:
	.type		$str$26,@object
	.size		$str$26,($str$25 - $str$26)
$str$26:
        /*0000*/ 	.byte	0x2f, 0x74, 0x6d, 0x70, 0x2f, 0x63, 0x75, 0x74, 0x6c, 0x61, 0x73, 0x73, 0x5f, 0x73, 0x77, 0x65
        /*0010*/ 	.byte	0x65, 0x70, 0x5f, 0x73, 0x72, 0x63, 0x2f, 0x69, 0x6e, 0x63, 0x6c, 0x75, 0x64, 0x65, 0x2f, 0x63
        /*0020*/ 	.byte	0x75, 0x74, 0x65, 0x2f, 0x61, 0x74, 0x6f, 0x6d, 0x2f, 0x63, 0x6f, 0x70, 0x79, 0x5f, 0x74, 0x72
        /*0030*/ 	.byte	0x61, 0x69, 0x74, 0x73, 0x5f, 0x73, 0x6d, 0x31, 0x30, 0x30, 0x2e, 0x68, 0x70, 0x70, 0x00
	.type		$str$25,@object
	.size		$str$25,(__unnamed_1 - $str$25)
$str$25:
        /*003f*/ 	.byte	0x28, 0x28, 0x75, 0x69, 0x6e, 0x74, 0x33, 0x32, 0x5f, 0x74, 0x28, 0x74, 0x68, 0x72, 0x65, 0x61
        /*004f*/ 	.byte	0x64, 0x49, 0x64, 0x78, 0x2e, 0x78, 0x29, 0x20, 0x2f, 0x20, 0x33, 0x32, 0x29, 0x20, 0x25, 0x20
        /*005f*/ 	.byte	0x34, 0x29, 0x20, 0x3d, 0x3d, 0x20, 0x28, 0x28, 0x28, 0x74, 0x6d, 0x65, 0x6d, 0x5f, 0x61, 0x64
        /*006f*/ 	.byte	0x64, 0x72, 0x20, 0x3e, 0x3e, 0x20, 0x31, 0x36, 0x29, 0x20, 0x2f, 0x20, 0x33, 0x32, 0x29, 0x20
        /*007f*/ 	.byte	0x25, 0x20, 0x34, 0x29, 0x00
	.type		__unnamed_1,@object
	.size		__unnamed_1,(.L_1 - __unnamed_1)
__unnamed_1:
        /* <DEDUP_REMOVED lines=37> */
        /*02d4*/ 	.byte	0x3a, 0x3a, 0x43, 0x3c, 0x30, 0x3e, 0x3e, 0x3e, 0x3e, 0x5d, 0x00
.L_1:


//--------------------- .nv.shared._ZN7cutlass13device_kernelINS_4gemm6kernel13GemmUniversalIN4cute5tupleIJiiiiEEENS1_10collective13CollectiveMmaINS1_35MainloopSm100TmaUmmaWarpSpecializedILi5ELi2ELi4ENS5_IJNS4_1CILi2EEENSA_ILi1EEESC_EEEEENS5_IJNSA_ILi64EEENSA_ILi240EEENSA_ILi128EEEEEEaNS5_IJlSC_lEEEaSJ_NS4_8TiledMMAINS4_8MMA_AtomIJNS4_15SM100_MMA_S8_SSIaaiLi64ELi240ELNS4_4UMMA5MajorE0ELSO_0ELNSN_8SaturateE0EEEEEENS4_6LayoutINS5_IJSC_SC_SC_EEENS5_IJNSA_ILi0EEESU_SU_EEEEENS5_IJNS4_10UnderscoreESX_SX_EEEEENS4_13SM90_TMA_LOADENS4_14ComposedLayoutINS4_7SwizzleILi3ELi4ELi3EEENS4_18smem_ptr_flag_bitsILi8EEENSS_INS5_IJNSA_ILi8EEESH_EEENS5_IJSH_SC_EEEEEEEvNS4_8identityENS4_23SM90_TMA_LOAD_MULTICASTES1A_vS1B_EENS_8epilogue10collective18CollectiveEpilogueINS1E_23Sm100TmaWarpSpecializedILi1ELi1ELi120ELb0ELb0EEEJSI_NS5_IJNSS_ISF_SC_EENSS_ISG_SC_EEEEEaSJ_aSJ_NS1E_6fusion15FusionCallbacksIS1I_NS1M_17LinearCombinationIaiaiLNS_15FloatRoundStyleE2EEESI_S1L_JEEENS4_5SM1004TMEM4LOAD25SM100_TMEM_LOAD_16dp32b8xES10_NS11_INS12_ILi0ELi4ELi3EEES15_NSS_INS5_IJS16_NSA_ILi16EEEEEENS5_IJS1X_SC_EEEEEEENS4_39AutoVectorizingCopyWithAssumedAlignmentILi128EEENS4_14SM90_TMA_STOREES21_S23_S23_EEEvvEEEEvNT_6ParamsE --------------------------
	.section	.nv.shared._ZN7cutlass13device_kernelINS_4gemm6kernel13GemmUniversalIN4cute5tupleIJiiiiEEENS1_10collective13CollectiveMmaINS1_35MainloopSm100TmaUmmaWarpSpecializedILi5ELi2ELi4ENS5_IJNS4_1CILi2EEENSA_ILi1EEESC_EEEEENS5_IJNSA_ILi64EEENSA_ILi240EEENSA_ILi128EEEEEEaNS5_IJlSC_lEEEaSJ_NS4_8TiledMMAINS4_8MMA_AtomIJNS4_15SM100_MMA_S8_SSIaaiLi64ELi240ELNS4_4UMMA5MajorE0ELSO_0ELNSN_8SaturateE0EEEEEENS4_6LayoutINS5_IJSC_SC_SC_EEENS5_IJNSA_ILi0EEESU_SU_EEEEENS5_IJNS4_10UnderscoreESX_SX_EEEEENS4_13SM90_TMA_LOADENS4_14ComposedLayoutINS4_7SwizzleILi3ELi4ELi3EEENS4_18smem_ptr_flag_bitsILi8EEENSS_INS5_IJNSA_ILi8EEESH_EEENS5_IJSH_SC_EEEEEEEvNS4_8identityENS4_23SM90_TMA_LOAD_MULTICASTES1A_vS1B_EENS_8epilogue10collective18CollectiveEpilogueINS1E_23Sm100TmaWarpSpecializedILi1ELi1ELi120ELb0ELb0EEEJSI_NS5_IJNSS_ISF_SC_EENSS_ISG_SC_EEEEEaSJ_aSJ_NS1E_6fusion15FusionCallbacksIS1I_NS1M_17LinearCombinationIaiaiLNS_15FloatRoundStyleE2EEESI_S1L_JEEENS4_5SM1004TMEM4LOAD25SM100_TMEM_LOAD_16dp32b8xES10_NS11_INS12_ILi0ELi4ELi3EEES15_NSS_INS5_IJS16_NSA_ILi16EEEEEENS5_IJS1X_SC_EEEEEEENS4_39AutoVectorizingCopyWithAssumedAlignmentILi128EEENS4_14SM90_TMA_STOREES21_S23_S23_EEEvvEEEEvNT_6ParamsE,"aw",@nobits
	.sectionflags	@""
	.align	16
	.zero		1024


//--------------------- .nv.shared.reserved.0     --------------------------
	.section	.nv.shared.reserved.0,"aw",@nobits
	.weak		__nv_reservedSMEM_offset_0_alias
	.size		__nv_reservedSMEM_offset_0_alias, 0, 64
	.other		__nv_reservedSMEM_offset_0_alias,@"STO_CUDA_RESERVED_SHARED STV_DEFAULT"
__nv_reservedSMEM_offset_0_alias:
	.zero		0
.nv.shared.reserved.0:
	.zero		64
	.weak		__nv_reservedSMEM_tcgen05_partition
	.type		__nv_reservedSMEM_tcgen05_partition,@object
	.size		__nv_reservedSMEM_tcgen05_partition,(.L_0 - __nv_reservedSMEM_tcgen05_partition)
__nv_reservedSMEM_tcgen05_partition:
	.zero		32
.L_0:


//--------------------- .nv.global                --------------------------
	.section	.nv.global,"aw",@nobits
.nv.global:
	.type		_ZN40_INTERNAL_1d469213_4_k_cu_5d868156_359384cute1_E,@object
	.size		_ZN40_INTERNAL_1d469213_4_k_cu_5d868156_359384cute1_E,(_ZN40_INTERNAL_1d469213_4_k_cu_5d868156_359384cuda3std3__45__cpo6cbeginE - _ZN40_INTERNAL_1d469213_4_k_cu_5d868156_359384cute1_E)
_ZN40_INTERNAL_1d469213_4_k_cu_5d868156_359384cute1_E:
	.zero		1
	.type		_ZN40_INTERNAL_1d469213_4_k_cu_5d868156_359384cuda3std3__45__cpo6cbeginE,@object
	.size		_ZN40_INTERNAL_1d469213_4_k_cu_5d868156_359384cuda3std3__45__cpo6cbeginE,(_ZN40_INTERNAL_1d469213_4_k_cu_5d868156_359384cuda3std3__48in_placeE - _ZN40_INTERNAL_1d469213_4_k_cu_5d868156_359384cuda3std3__45__cpo6cbeginE)
_ZN40_INTERNAL_1d469213_4_k_cu_5d868156_359384cuda3std3__45__cpo6cbeginE:
	.zero		1
	.type		_ZN40_INTERNAL_1d469213_4_k_cu_5d868156_359384cuda3std3__48in_placeE,@object
	.size		_ZN40_INTERNAL_1d469213_4_k_cu_5d868156_359384cuda3std3__48in_placeE,(_ZN40_INTERNAL_1d469213_4_k_cu_5d868156_359384cuda3std6ranges3__45__cpo9iter_moveE - _ZN40_INTERNAL_1d469213_4_k_cu_5d868156_359384cuda3std3__48in_placeE)
_ZN40_INTERNAL_1d469213_4_k_cu_5d868156_359384cuda3std3__48in_placeE:
	.zero		1
	.type		_ZN40_INTERNAL_1d469213_4_k_cu_5d868156_359384cuda3std6ranges3__45__cpo9iter_moveE,@object
	.size		_ZN40_INTERNAL_1d469213_4_k_cu_5d868156_359384cuda3std6ranges3__45__cpo9iter_moveE,(_ZN40_INTERNAL_1d469213_4_k_cu_5d868156_359384cuda3std3__45__cpo5beginE - _ZN40_INTERNAL_1d469213_4_k_cu_5d868156_359384cuda3std6ranges3__45__cpo9iter_moveE)
_ZN40_INTERNAL_1d469213_4_k_cu_5d868156_359384cuda3std6ranges3__45__cpo9iter_moveE:
	.zero		1
	.type		_ZN40_INTERNAL_1d469213_4_k_cu_5d868156_359384cuda3std3__45__cpo5beginE,@object
	.size		_ZN40_INTERNAL_1d469213_4_k_cu_5d868156_359384cuda3std3__45__cpo5beginE,(_ZN40_INTERNAL_1d469213_4_k_cu_5d868156_359384cuda3std3__442_GLOBAL__N__1d469213_4_k_cu_5d868156_359386ignoreE - _ZN40_INTERNAL_1d469213_4_k_cu_5d868156_359384cuda3std3__45__cpo5beginE)
_ZN40_INTERNAL_1d469213_4_k_cu_5d868156_359384cuda3std3__45__cpo5beginE:
	.zero		1
	.type		_ZN40_INTERNAL_1d469213_4_k_cu_5d868156_359384cuda3std3__442_GLOBAL__N__1d469213_4_k_cu_5d868156_359386ignoreE,@object
	.size		_ZN40_INTERNAL_1d469213_4_k_cu_5d868156_359384cuda3std3__442_GLOBAL__N__1d469213_4_k_cu_5d868156_359386ignoreE,(_ZN40_INTERNAL_1d469213_4_k_cu_5d868156_359384cute7productE - _ZN40_INTERNAL_1d469213_4_k_cu_5d868156_359384cuda3std3__442_GLOBAL__N__1d469213_4_k_cu_5d868156_359386ignoreE)
_ZN40_INTERNAL_1d469213_4_k_cu_5d868156_359384cuda3std3__442_GLOBAL__N__1d469213_4_k_cu_5d868156_359386ignoreE:
	.zero		1
	.type		_ZN40_INTERNAL_1d469213_4_k_cu_5d868156_359384cute7productE,@object
	.size		_ZN40_INTERNAL_1d469213_4_k_cu_5d868156_359384cute7productE,(_ZN40_INTERNAL_1d469213_4_k_cu_5d868156_359384cuda3std3__45__cpo3endE - _ZN40_INTERNAL_1d469213_4_k_cu_5d868156_359384cute7productE)
_ZN40_INTERNAL_1d469213_4_k_cu_5d868156_359384cute7productE:
	.zero		1
	.type		_ZN40_INTERNAL_1d469213_4_k_cu_5d868156_359384cuda3std3__45__cpo3endE,@object
	.size		_ZN40_INTERNAL_1d469213_4_k_cu_5d868156_359384cuda3std3__45__cpo3endE,(_ZN40_INTERNAL_1d469213_4_k_cu_5d868156_359384cuda3std3__419piecewise_constructE - _ZN40_INTERNAL_1d469213_4_k_cu_5d868156_359384cuda3std3__45__cpo3endE)
_ZN40_INTERNAL_1d469213_4_k_cu_5d868156_359384cuda3std3__45__cpo3endE:
	.zero		1
	.type		_ZN40_INTERNAL_1d469213_4_k_cu_5d868156_359384cuda3std3__419piecewise_constructE,@object
	.size		_ZN40_INTERNAL_1d469213_4_k_cu_5d868156_359384cuda3std3__419piecewise_constructE,(_ZN40_INTERNAL_1d469213_4_k_cu_5d868156_359384cuda3std3__45__cpo4cendE - _ZN40_INTERNAL_1d469213_4_k_cu_5d868156_359384cuda3std3__419piecewise_constructE)
_ZN40_INTERNAL_1d469213_4_k_cu_5d868156_359384cuda3std3__419piecewise_constructE:
	.zero		1
	.type		_ZN40_INTERNAL_1d469213_4_k_cu_5d868156_359384cuda3std3__45__cpo4cendE,@object
	.size		_ZN40_INTERNAL_1d469213_4_k_cu_5d868156_359384cuda3std3__45__cpo4cendE,(_ZN40_INTERNAL_1d469213_4_k_cu_5d868156_359384cuda3std6ranges3__45__cpo4swapE - _ZN40_INTERNAL_1d469213_4_k_cu_5d868156_359384cuda3std3__45__cpo4cendE)
_ZN40_INTERNAL_1d469213_4_k_cu_5d868156_359384cuda3std3__45__cpo4cendE:
	.zero		1
	.type		_ZN40_INTERNAL_1d469213_4_k_cu_5d868156_359384cuda3std6ranges3__45__cpo4swapE,@object
	.size		_ZN40_INTERNAL_1d469213_4_k_cu_5d868156_359384cuda3std6ranges3__45__cpo4swapE,(.L_9 - _ZN40_INTERNAL_1d469213_4_k_cu_5d868156_359384cuda3std6ranges3__45__cpo4swapE)
_ZN40_INTERNAL_1d469213_4_k_cu_5d868156_359384cuda3std6ranges3__45__cpo4swapE:
	.zero		1
.L_9:


//--------------------- .nv.constant0._ZN7cutlass13device_kernelINS_4gemm6kernel13GemmUniversalIN4cute5tupleIJiiiiEEENS1_10collective13CollectiveMmaINS1_35MainloopSm100TmaUmmaWarpSpecializedILi5ELi2ELi4ENS5_IJNS4_1CILi2EEENSA_ILi1EEESC_EEEEENS5_IJNSA_ILi64EEENSA_ILi240EEENSA_ILi128EEEEEEaNS5_IJlSC_lEEEaSJ_NS4_8TiledMMAINS4_8MMA_AtomIJNS4_15SM100_MMA_S8_SSIaaiLi64ELi240ELNS4_4UMMA5MajorE0ELSO_0ELNSN_8SaturateE0EEEEEENS4_6LayoutINS5_IJSC_SC_SC_EEENS5_IJNSA_ILi0EEESU_SU_EEEEENS5_IJNS4_10UnderscoreESX_SX_EEEEENS4_13SM90_TMA_LOADENS4_14ComposedLayoutINS4_7SwizzleILi3ELi4ELi3EEENS4_18smem_ptr_flag_bitsILi8EEENSS_INS5_IJNSA_ILi8EEESH_EEENS5_IJSH_SC_EEEEEEEvNS4_8identityENS4_23SM90_TMA_LOAD_MULTICASTES1A_vS1B_EENS_8epilogue10collective18CollectiveEpilogueINS1E_23Sm100TmaWarpSpecializedILi1ELi1ELi120ELb0ELb0EEEJSI_NS5_IJNSS_ISF_SC_EENSS_ISG_SC_EEEEEaSJ_aSJ_NS1E_6fusion15FusionCallbacksIS1I_NS1M_17LinearCombinationIaiaiLNS_15FloatRoundStyleE2EEESI_S1L_JEEENS4_5SM1004TMEM4LOAD25SM100_TMEM_LOAD_16dp32b8xES10_NS11_INS12_ILi0ELi4ELi3EEES15_NSS_INS5_IJS16_NSA_ILi16EEEEEENS5_IJS1X_SC_EEEEEEENS4_39AutoVectorizingCopyWithAssumedAlignmentILi128EEENS4_14SM90_TMA_STOREES21_S23_S23_EEEvvEEEEvNT_6ParamsE --------------------------
	.section	.nv.constant0._ZN7cutlass13device_kernelINS_4gemm6kernel13GemmUniversalIN4cute5tupleIJiiiiEEENS1_10collective13CollectiveMmaINS1_35MainloopSm100TmaUmmaWarpSpecializedILi5ELi2ELi4ENS5_IJNS4_1CILi2EEENSA_ILi1EEESC_EEEEENS5_IJNSA_ILi64EEENSA_ILi240EEENSA_ILi128EEEEEEaNS5_IJlSC_lEEEaSJ_NS4_8TiledMMAINS4_8MMA_AtomIJNS4_15SM100_MMA_S8_SSIaaiLi64ELi240ELNS4_4UMMA5MajorE0ELSO_0ELNSN_8SaturateE0EEEEEENS4_6LayoutINS5_IJSC_SC_SC_EEENS5_IJNSA_ILi0EEESU_SU_EEEEENS5_IJNS4_10UnderscoreESX_SX_EEEEENS4_13SM90_TMA_LOADENS4_14ComposedLayoutINS4_7SwizzleILi3ELi4ELi3EEENS4_18smem_ptr_flag_bitsILi8EEENSS_INS5_IJNSA_ILi8EEESH_EEENS5_IJSH_SC_EEEEEEEvNS4_8identityENS4_23SM90_TMA_LOAD_MULTICASTES1A_vS1B_EENS_8epilogue10collective18CollectiveEpilogueINS1E_23Sm100TmaWarpSpecializedILi1ELi1ELi120ELb0ELb0EEEJSI_NS5_IJNSS_ISF_SC_EENSS_ISG_SC_EEEEEaSJ_aSJ_NS1E_6fusion15FusionCallbacksIS1I_NS1M_17LinearCombinationIaiaiLNS_15FloatRoundStyleE2EEESI_S1L_JEEENS4_5SM1004TMEM4LOAD25SM100_TMEM_LOAD_16dp32b8xES10_NS11_INS12_ILi0ELi4ELi3EEES15_NSS_INS5_IJS16_NSA_ILi16EEEEEENS5_IJS1X_SC_EEEEEEENS4_39AutoVectorizingCopyWithAssumedAlignmentILi128EEENS4_14SM90_TMA_STOREES21_S23_S23_EEEvvEEEEvNT_6ParamsE,"a",@progbits
	.sectionflags	@""
	.align	4
.nv.constant0._ZN7cutlass13device_kernelINS_4gemm6kernel13GemmUniversalIN4cute5tupleIJiiiiEEENS1_10collective13CollectiveMmaINS1_35MainloopSm100TmaUmmaWarpSpecializedILi5ELi2ELi4ENS5_IJNS4_1CILi2EEENSA_ILi1EEESC_EEEEENS5_IJNSA_ILi64EEENSA_ILi240EEENSA_ILi128EEEEEEaNS5_IJlSC_lEEEaSJ_NS4_8TiledMMAINS4_8MMA_AtomIJNS4_15SM100_MMA_S8_SSIaaiLi64ELi240ELNS4_4UMMA5MajorE0ELSO_0ELNSN_8SaturateE0EEEEEENS4_6LayoutINS5_IJSC_SC_SC_EEENS5_IJNSA_ILi0EEESU_SU_EEEEENS5_IJNS4_10UnderscoreESX_SX_EEEEENS4_13SM90_TMA_LOADENS4_14ComposedLayoutINS4_7SwizzleILi3ELi4ELi3EEENS4_18smem_ptr_flag_bitsILi8EEENSS_INS5_IJNSA_ILi8EEESH_EEENS5_IJSH_SC_EEEEEEEvNS4_8identityENS4_23SM90_TMA_LOAD_MULTICASTES1A_vS1B_EENS_8epilogue10collective18CollectiveEpilogueINS1E_23Sm100TmaWarpSpecializedILi1ELi1ELi120ELb0ELb0EEEJSI_NS5_IJNSS_ISF_SC_EENSS_ISG_SC_EEEEEaSJ_aSJ_NS1E_6fusion15FusionCallbacksIS1I_NS1M_17LinearCombinationIaiaiLNS_15FloatRoundStyleE2EEESI_S1L_JEEENS4_5SM1004TMEM4LOAD25SM100_TMEM_LOAD_16dp32b8xES10_NS11_INS12_ILi0ELi4ELi3EEES15_NSS_INS5_IJS16_NSA_ILi16EEEEEENS5_IJS1X_SC_EEEEEEENS4_39AutoVectorizingCopyWithAssumedAlignmentILi128EEENS4_14SM90_TMA_STOREES21_S23_S23_EEEvvEEEEvNT_6ParamsE:
	.zero		2944


//--------------------- SYMBOLS --------------------------

	.type		.nv.reservedSmem.offset0,@object
	.size		.nv.reservedSmem.offset0,0x4
	.type		.nv.reservedSmem.cap,@object
	.size		.nv.reservedSmem.cap,0x4
	.type		__assertfail,@function
